def attn_fwd(
    Q,
    K,
    V,
    Out,
    Lse,
    sm_scale,
    stride_qz,
    stride_qh,
    stride_qm,
    stride_qk,
    stride_kz,
    stride_kh,
    stride_kn,
    stride_kk,
    stride_vz,
    stride_vh,
    stride_vn,
    stride_vk,
    stride_oz,
    stride_oh,
    stride_om,
    stride_ok,
    seqlen_q,
    seqlen_k,
    BLOCK_M: tl.constexpr,
    BLOCK_N: tl.constexpr,
    HEAD_DIM: tl.constexpr,
    CAUSAL: tl.constexpr,
):
    start_m = tl.program_id(0)
    off_hz = tl.program_id(1)
    q_off = off_hz * stride_qh
    k_off = off_hz * stride_kh
    v_off = off_hz * stride_vh
    offs_m = start_m * BLOCK_M + tl.arange(0, BLOCK_M)
    offs_d = tl.arange(0, HEAD_DIM)
    offs_n = tl.arange(0, BLOCK_N)
    q_ptrs = Q + q_off + offs_m[:, None] * stride_qm + offs_d[None, :] * stride_qk
    k_ptrs = K + k_off + offs_d[:, None] * stride_kk + offs_n[None, :] * stride_kn
    v_ptrs = V + v_off + offs_n[:, None] * stride_vn + offs_d[None, :] * stride_vk
    m_i = tl.full([BLOCK_M], float("-inf"), dtype=tl.float32)
    l_i = tl.zeros([BLOCK_M], dtype=tl.float32) + 1.0
    acc = tl.zeros([BLOCK_M, HEAD_DIM], dtype=tl.float32)
    q = tl.load(q_ptrs)
    acc, l_i, m_i = _attn_fwd_inner(
        acc,
        l_i,
        m_i,
        q,
        k_ptrs,
        v_ptrs,
        sm_scale,
        stride_kn,
        stride_vn,
        start_m,
        seqlen_k,
        BLOCK_M,
        BLOCK_N,
        HEAD_DIM,
        CAUSAL,
    )
    acc = acc / l_i[:, None]
    lse = m_i + tl.math.log2(l_i) / 1.4426950408889634
    o_ptrs = (
        Out
        + off_hz * stride_oh
        + offs_m[:, None] * stride_om
        + offs_d[None, :] * stride_ok
    )
    tl.store(o_ptrs, acc.to(Out.dtype.element_ty))
    tl.store(Lse + off_hz * seqlen_q + offs_m, lse)

# config = {"BLOCK_M": 256, "BLOCK_N": 16, "HEAD_DIM": 32, "arch": "sm_100", "causal": false, "dtype": "fp16", "num_stages": 2, "num_warps": 16}
# arch = sm_100


// ===== COMPILED SASS (sm_100a) =====

	.target	sm_100a

	.elftype	@"ET_EXEC"


//--------------------- .note.nv.tkinfo           --------------------------
	.section	.note.nv.tkinfo,"",@"SHT_NOTE"
	.sectionflags	@"SHF_NOTE_NV_TKINFO"
	.tkinfo
        /*0018*/ 	.word	0x00000081
        /*0030*/ 	.string	""
        /*0030*/ 	.string	"ptxas-blackwell"
        /*0030*/ 	.string	"Cuda compilation tools, release 12.9, V12.9.86"
        /*0030*/ 	.string	"Build cuda_12.9.r12.9/compiler.36037853_0"
        /*0030*/ 	.string	"-v  -suppress-debug-info  -lineinfo  -arch sm_100a "



//--------------------- .note.nv.cuver            --------------------------
	.section	.note.nv.cuver,"",@"SHT_NOTE"
	.sectionflags	@"SHF_NOTE_NV_CUVER"
        /*0018*/ 	.short	0x0001
        /*001a*/ 	.short	0x0064
        /*001c*/ 	.short	0x0001
        /*001e*/ 	.short	0x0000
        /*0020*/ 	.short	0x0001
        /*0022*/ 	.short	0x0000


//--------------------- .nv.info                  --------------------------
	.section	.nv.info,"",@"SHT_CUDA_INFO"
	.align	4


	//----- nvinfo : EIATTR_REGCOUNT
	.align		4
        /*0000*/ 	.byte	0x04, 0x2f
        /*0002*/ 	.short	(.L_2 - .L_1)
	.align		4
.L_1:
        /*0004*/ 	.word	index@(attn_fwd)
        /*0008*/ 	.word	0x00000040


	//----- nvinfo : EIATTR_FRAME_SIZE
	.align		4
.L_2:
        /*000c*/ 	.byte	0x04, 0x11
        /*000e*/ 	.short	(.L_4 - .L_3)
	.align		4
.L_3:
        /*0010*/ 	.word	index@(attn_fwd)
        /*0014*/ 	.word	0x00000000


	//----- nvinfo : EIATTR_MIN_STACK_SIZE
	.align		4
.L_4:
        /*0018*/ 	.byte	0x04, 0x12
        /*001a*/ 	.short	(.L_6 - .L_5)
	.align		4
.L_5:
        /*001c*/ 	.word	index@(attn_fwd)
        /*0020*/ 	.word	0x00000000
.L_6:


//--------------------- .nv.info.attn_fwd         --------------------------
	.section	.nv.info.attn_fwd,"",@"SHT_CUDA_INFO"
	.sectionflags	@""
	.align	4


	//----- nvinfo : EIATTR_CUDA_API_VERSION
	.align		4
        /*0000*/ 	.byte	0x04, 0x37
        /*0002*/ 	.short	(.L_8 - .L_7)
.L_7:
        /*0004*/ 	.word	0x00000081


	//----- nvinfo : EIATTR_KPARAM_INFO
	.align		4
.L_8:
        /*0008*/ 	.byte	0x04, 0x17
        /*000a*/ 	.short	(.L_10 - .L_9)
.L_9:
        /*000c*/ 	.word	0x00000000
        /*0010*/ 	.short	0x0019
        /*0012*/ 	.short	0x0080
        /*0014*/ 	.byte	0x00, 0xf4, 0x21, 0x00


	//----- nvinfo : EIATTR_KPARAM_INFO
	.align		4
.L_10:
        /*0018*/ 	.byte	0x04, 0x17
        /*001a*/ 	.short	(.L_12 - .L_11)
.L_11:
        /*001c*/ 	.word	0x00000000
        /*0020*/ 	.short	0x0018
        /*0022*/ 	.short	0x0078
        /*0024*/ 	.byte	0x00, 0xf4, 0x21, 0x00


	//----- nvinfo : EIATTR_KPARAM_INFO
	.align		4
.L_12:
        /*0028*/ 	.byte	0x04, 0x17
        /*002a*/ 	.short	(.L_14 - .L_13)
.L_13:
        /*002c*/ 	.word	0x00000000
        /*0030*/ 	.short	0x0017
        /*0032*/ 	.short	0x0070
        /*0034*/ 	.byte	0x00, 0xf0, 0x11, 0x00


	//----- nvinfo : EIATTR_KPARAM_INFO
	.align		4
.L_14:
        /*0038*/ 	.byte	0x04, 0x17
        /*003a*/ 	.short	(.L_16 - .L_15)
.L_15:
        /*003c*/ 	.word	0x00000000
        /*0040*/ 	.short	0x0016
        /*0042*/ 	.short	0x006c
        /*0044*/ 	.byte	0x00, 0xf0, 0x11, 0x00


	//----- nvinfo : EIATTR_KPARAM_INFO
	.align		4
.L_16:
        /*0048*/ 	.byte	0x04, 0x17
        /*004a*/ 	.short	(.L_18 - .L_17)
.L_17:
        /*004c*/ 	.word	0x00000000
        /*0050*/ 	.short	0x0015
        /*0052*/ 	.short	0x0068
        /*0054*/ 	.byte	0x00, 0xf0, 0x11, 0x00


	//----- nvinfo : EIATTR_KPARAM_INFO
	.align		4
.L_18:
        /*0058*/ 	.byte	0x04, 0x17
        /*005a*/ 	.short	(.L_20 - .L_19)
.L_19:
        /*005c*/ 	.word	0x00000000
        /*0060*/ 	.short	0x0014
        /*0062*/ 	.short	0x0064
        /*0064*/ 	.byte	0x00, 0xf0, 0x11, 0x00


	//----- nvinfo : EIATTR_KPARAM_INFO
	.align		4
.L_20:
        /*0068*/ 	.byte	0x04, 0x17
        /*006a*/ 	.short	(.L_22 - .L_21)
.L_21:
        /*006c*/ 	.word	0x00000000
        /*0070*/ 	.short	0x0013
        /*0072*/ 	.short	0x0060
        /*0074*/ 	.byte	0x00, 0xf0, 0x11, 0x00


	//----- nvinfo : EIATTR_KPARAM_INFO
	.align		4
.L_22:
        /*0078*/ 	.byte	0x04, 0x17
        /*007a*/ 	.short	(.L_24 - .L_23)
.L_23:
        /*007c*/ 	.word	0x00000000
        /*0080*/ 	.short	0x0012
        /*0082*/ 	.short	0x005c
        /*0084*/ 	.byte	0x00, 0xf0, 0x11, 0x00


	//----- nvinfo : EIATTR_KPARAM_INFO
	.align		4
.L_24:
        /*0088*/ 	.byte	0x04, 0x17
        /*008a*/ 	.short	(.L_26 - .L_25)
.L_25:
        /*008c*/ 	.word	0x00000000
        /*0090*/ 	.short	0x0011
        /*0092*/ 	.short	0x0058
        /*0094*/ 	.byte	0x00, 0xf0, 0x11, 0x00


	//----- nvinfo : EIATTR_KPARAM_INFO
	.align		4
.L_26:
        /*0098*/ 	.byte	0x04, 0x17
        /*009a*/ 	.short	(.L_28 - .L_27)
.L_27:
        /*009c*/ 	.word	0x00000000
        /*00a0*/ 	.short	0x0010
        /*00a2*/ 	.short	0x0054
        /*00a4*/ 	.byte	0x00, 0xf0, 0x11, 0x00


	//----- nvinfo : EIATTR_KPARAM_INFO
	.align		4
.L_28:
        /*00a8*/ 	.byte	0x04, 0x17
        /*00aa*/ 	.short	(.L_30 - .L_29)
.L_29:
        /*00ac*/ 	.word	0x00000000
        /*00b0*/ 	.short	0x000f
        /*00b2*/ 	.short	0x0050
        /*00b4*/ 	.byte	0x00, 0xf0, 0x11, 0x00


	//----- nvinfo : EIATTR_KPARAM_INFO
	.align		4
.L_30:
        /*00b8*/ 	.byte	0x04, 0x17
        /*00ba*/ 	.short	(.L_32 - .L_31)
.L_31:
        /*00bc*/ 	.word	0x00000000
        /*00c0*/ 	.short	0x000e
        /*00c2*/ 	.short	0x004c
        /*00c4*/ 	.byte	0x00, 0xf0, 0x11, 0x00


	//----- nvinfo : EIATTR_KPARAM_INFO
	.align		4
.L_32:
        /*00c8*/ 	.byte	0x04, 0x17
        /*00ca*/ 	.short	(.L_34 - .L_33)
.L_33:
        /*00cc*/ 	.word	0x00000000
        /*00d0*/ 	.short	0x000d
        /*00d2*/ 	.short	0x0048
        /*00d4*/ 	.byte	0x00, 0xf0, 0x11, 0x00


	//----- nvinfo : EIATTR_KPARAM_INFO
	.align		4
.L_34:
        /*00d8*/ 	.byte	0x04, 0x17
        /*00da*/ 	.short	(.L_36 - .L_35)
.L_35:
        /*00dc*/ 	.word	0x00000000
        /*00e0*/ 	.short	0x000c
        /*00e2*/ 	.short	0x0044
        /*00e4*/ 	.byte	0x00, 0xf0, 0x11, 0x00


	//----- nvinfo : EIATTR_KPARAM_INFO
	.align		4
.L_36:
        /*00e8*/ 	.byte	0x04, 0x17
        /*00ea*/ 	.short	(.L_38 - .L_37)
.L_37:
        /*00ec*/ 	.word	0x00000000
        /*00f0*/ 	.short	0x000b
        /*00f2*/ 	.short	0x0040
        /*00f4*/ 	.byte	0x00, 0xf0, 0x11, 0x00


	//----- nvinfo : EIATTR_KPARAM_INFO
	.align		4
.L_38:
        /*00f8*/ 	.byte	0x04, 0x17
        /*00fa*/ 	.short	(.L_40 - .L_39)
.L_39:
        /*00fc*/ 	.word	0x00000000
        /*0100*/ 	.short	0x000a
        /*0102*/ 	.short	0x003c
        /*0104*/ 	.byte	0x00, 0xf0, 0x11, 0x00


	//----- nvinfo : EIATTR_KPARAM_INFO
	.align		4
.L_40:
        /*0108*/ 	.byte	0x04, 0x17
        /*010a*/ 	.short	(.L_42 - .L_41)
.L_41:
        /*010c*/ 	.word	0x00000000
        /*0110*/ 	.short	0x0009
        /*0112*/ 	.short	0x0038
        /*0114*/ 	.byte	0x00, 0xf0, 0x11, 0x00


	//----- nvinfo : EIATTR_KPARAM_INFO
	.align		4
.L_42:
        /*0118*/ 	.byte	0x04, 0x17
        /*011a*/ 	.short	(.L_44 - .L_43)
.L_43:
        /*011c*/ 	.word	0x00000000
        /*0120*/ 	.short	0x0008
        /*0122*/ 	.short	0x0034
        /*0124*/ 	.byte	0x00, 0xf0, 0x11, 0x00


	//----- nvinfo : EIATTR_KPARAM_INFO
	.align		4
.L_44:
        /*0128*/ 	.byte	0x04, 0x17
        /*012a*/ 	.short	(.L_46 - .L_45)
.L_45:
        /*012c*/ 	.word	0x00000000
        /*0130*/ 	.short	0x0007
        /*0132*/ 	.short	0x0030
        /*0134*/ 	.byte	0x00, 0xf0, 0x11, 0x00


	//----- nvinfo : EIATTR_KPARAM_INFO
	.align		4
.L_46:
        /*0138*/ 	.byte	0x04, 0x17
        /*013a*/ 	.short	(.L_48 - .L_47)
.L_47:
        /*013c*/ 	.word	0x00000000
        /*0140*/ 	.short	0x0006
        /*0142*/ 	.short	0x002c
        /*0144*/ 	.byte	0x00, 0xf0, 0x11, 0x00


	//----- nvinfo : EIATTR_KPARAM_INFO
	.align		4
.L_48:
        /*0148*/ 	.byte	0x04, 0x17
        /*014a*/ 	.short	(.L_50 - .L_49)
.L_49:
        /*014c*/ 	.word	0x00000000
        /*0150*/ 	.short	0x0005
        /*0152*/ 	.short	0x0028
        /*0154*/ 	.byte	0x00, 0xf0, 0x11, 0x00


	//----- nvinfo : EIATTR_KPARAM_INFO
	.align		4
.L_50:
        /*0158*/ 	.byte	0x04, 0x17
        /*015a*/ 	.short	(.L_52 - .L_51)
.L_51:
        /*015c*/ 	.word	0x00000000
        /*0160*/ 	.short	0x0004
        /*0162*/ 	.short	0x0020
        /*0164*/ 	.byte	0x00, 0xf4, 0x21, 0x00


	//----- nvinfo : EIATTR_KPARAM_INFO
	.align		4
.L_52:
        /*0168*/ 	.byte	0x04, 0x17
        /*016a*/ 	.short	(.L_54 - .L_53)
.L_53:
        /*016c*/ 	.word	0x00000000
        /*0170*/ 	.short	0x0003
        /*0172*/ 	.short	0x0018
        /*0174*/ 	.byte	0x00, 0xf4, 0x21, 0x00


	//----- nvinfo : EIATTR_KPARAM_INFO
	.align		4
.L_54:
        /*0178*/ 	.byte	0x04, 0x17
        /*017a*/ 	.short	(.L_56 - .L_55)
.L_55:
        /*017c*/ 	.word	0x00000000
        /*0180*/ 	.short	0x0002
        /*0182*/ 	.short	0x0010
        /*0184*/ 	.byte	0x00, 0xf4, 0x21, 0x00


	//----- nvinfo : EIATTR_KPARAM_INFO
	.align		4
.L_56:
        /*0188*/ 	.byte	0x04, 0x17
        /*018a*/ 	.short	(.L_58 - .L_57)
.L_57:
        /*018c*/ 	.word	0x00000000
        /*0190*/ 	.short	0x0001
        /*0192*/ 	.short	0x0008
        /*0194*/ 	.byte	0x00, 0xf4, 0x21, 0x00


	//----- nvinfo : EIATTR_KPARAM_INFO
	.align		4
.L_58:
        /*0198*/ 	.byte	0x04, 0x17
        /*019a*/ 	.short	(.L_60 - .L_59)
.L_59:
        /*019c*/ 	.word	0x00000000
        /*01a0*/ 	.short	0x0000
        /*01a2*/ 	.short	0x0000
        /*01a4*/ 	.byte	0x00, 0xf4, 0x21, 0x00


	//----- nvinfo : EIATTR_SPARSE_MMA_MASK
	.align		4
.L_60:
        /*01a8*/ 	.byte	0x03, 0x50
        /*01aa*/ 	.short	0x0000


	//----- nvinfo : EIATTR_MAXREG_COUNT
	.align		4
        /*01ac*/ 	.byte	0x03, 0x1b
        /*01ae*/ 	.short	0x0080


	//----- nvinfo : EIATTR_NUM_BARRIERS
	.align		4
        /*01b0*/ 	.byte	0x02, 0x4c
        /*01b2*/ 	.byte	0x01
	.zero		1


	//----- nvinfo : EIATTR_COOP_GROUP_MASK_REGIDS
	.align		4
        /*01b4*/ 	.byte	0x04, 0x29
        /*01b6*/ 	.short	(.L_62 - .L_61)


	//   ....[0]....
.L_61:
        /*01b8*/ 	.word	0xffffffff


	//   ....[1]....
        /*01bc*/ 	.word	0xffffffff


	//   ....[2]....
        /*01c0*/ 	.word	0xffffffff


	//   ....[3]....
        /*01c4*/ 	.word	0xffffffff


	//   ....[4]....
        /*01c8*/ 	.word	0xffffffff


	//   ....[5]....
        /*01cc*/ 	.word	0xffffffff


	//   ....[6]....
        /*01d0*/ 	.word	0xffffffff


	//   ....[7]....
        /*01d4*/ 	.word	0xffffffff


	//----- nvinfo : EIATTR_COOP_GROUP_INSTR_OFFSETS
	.align		4
.L_62:
        /*01d8*/ 	.byte	0x04, 0x28
        /*01da*/ 	.short	(.L_64 - .L_63)


	//   ....[0]....
.L_63:
        /*01dc*/ 	.word	0x00000eb0


	//   ....[1]....
        /*01e0*/ 	.word	0x00000ee0


	//   ....[2]....
        /*01e4*/ 	.word	0x00000f00


	//   ....[3]....
        /*01e8*/ 	.word	0x00000f20


	//   ....[4]....
        /*01ec*/ 	.word	0x000011c0


	//   ....[5]....
        /*01f0*/ 	.word	0x00001200


	//   ....[6]....
        /*01f4*/ 	.word	0x00001390


	//   ....[7]....
        /*01f8*/ 	.word	0x000013a0


	//----- nvinfo : EIATTR_VRC_CTA_INIT_COUNT
	.align		4
.L_64:
        /*01fc*/ 	.byte	0x02, 0x4a
	.zero		1
	.zero		1


	//----- nvinfo : EIATTR_EXIT_INSTR_OFFSETS
	.align		4
        /*0200*/ 	.byte	0x04, 0x1c
        /*0202*/ 	.short	(.L_66 - .L_65)


	//   ....[0]....
.L_65:
        /*0204*/ 	.word	0x00002360


	//   ....[1]....
        /*0208*/ 	.word	0x00002390


	//----- nvinfo : EIATTR_REQNTID
	.align		4
.L_66:
        /*020c*/ 	.byte	0x04, 0x10
        /*020e*/ 	.short	(.L_68 - .L_67)
.L_67:
        /*0210*/ 	.word	0x00000200
        /*0214*/ 	.word	0x00000001
        /*0218*/ 	.word	0x00000001


	//----- nvinfo : EIATTR_CBANK_PARAM_SIZE
	.align		4
.L_68:
        /*021c*/ 	.byte	0x03, 0x19
        /*021e*/ 	.short	0x0088


	//----- nvinfo : EIATTR_PARAM_CBANK
	.align		4
        /*0220*/ 	.byte	0x04, 0x0a
        /*0222*/ 	.short	(.L_70 - .L_69)
	.align		4
.L_69:
        /*0224*/ 	.word	index@(.nv.constant0.attn_fwd)
        /*0228*/ 	.short	0x0380
        /*022a*/ 	.short	0x0088


	//----- nvinfo : EIATTR_SW_WAR
	.align		4
.L_70:
        /*022c*/ 	.byte	0x04, 0x36
        /*022e*/ 	.short	(.L_72 - .L_71)
.L_71:
        /*0230*/ 	.word	0x00000008
.L_72:


//--------------------- .nv.compat                --------------------------
	.section	.nv.compat,"",@"SHT_CUDA_COMPAT_INFO"
	.align	4
        /*0000*/ 	.byte	0x02, 0x02, 0x01, 0x00, 0x02, 0x05, 0x05, 0x00, 0x02, 0x03, 0x00, 0x00, 0x02, 0x06, 0x01, 0x00


//--------------------- .nv.callgraph             --------------------------
	.section	.nv.callgraph,"",@"SHT_CUDA_CALLGRAPH"
	.align	4
	.sectionentsize	8
	.align		4
        /*0000*/ 	.word	0x00000000
	.align		4
        /*0004*/ 	.word	0xffffffff
	.align		4
        /*0008*/ 	.word	0x00000000
	.align		4
        /*000c*/ 	.word	0xfffffffe
	.align		4
        /*0010*/ 	.word	0x00000000
	.align		4
        /*0014*/ 	.word	0xfffffffd
	.align		4
        /*0018*/ 	.word	0x00000000
	.align		4
        /*001c*/ 	.word	0xfffffffc


//--------------------- .nv.constant4             --------------------------
	.section	.nv.constant4,"a",@progbits
	.align	8
	.align		8
.nv.constant4:
        /*0000*/ 	.dword	_$_str


//--------------------- .text.attn_fwd            --------------------------
	.section	.text.attn_fwd,"ax",@progbits
	.align	128
        .global         attn_fwd
        .type           attn_fwd,@function
        .size           attn_fwd,(.L_x_3 - attn_fwd)
        .other          attn_fwd,@"STO_CUDA_ENTRY STV_DEFAULT"
attn_fwd:
.text.attn_fwd:
[----:B------:R-:W0:Y:S01]  /*0000*/  LDC R1, c[0x0][0x37c] ;  /* 0x0000df00ff017b82 */ /* 0x000e220000000800 */
[----:B------:R-:W1:Y:S07]  /*0010*/  S2R R0, SR_TID.X ;  /* 0x0000000000007919 */ /* 0x000e6e0000002100 */
[----:B------:R-:W2:Y:S01]  /*0020*/  LDC R9, c[0x0][0x3b8] ;  /* 0x0000ee00ff097b82 */ /* 0x000ea20000000800 */
[----:B------:R-:W3:Y:S01]  /*0030*/  LDCU.64 UR4, c[0x0][0x3b0] ;  /* 0x00007600ff0477ac */ /* 0x000ee20008000a00 */
[----:B------:R-:W4:Y:S01]  /*0040*/  S2R R46, SR_CTAID.X ;  /* 0x00000000002e7919 */ /* 0x000f220000002500 */
[----:B------:R-:W5:Y:S05]  /*0050*/  LDCU.64 UR10, c[0x0][0x358] ;  /* 0x00006b00ff0a77ac */ /* 0x000f6a0008000a00 */
[----:B------:R-:W3:Y:S08]  /*0060*/  S2UR UR7, SR_CTAID.Y ;  /* 0x00000000000779c3 */ /* 0x000ef00000002600 */
[----:B------:R-:W0:Y:S01]  /*0070*/  LDC.64 R10, c[0x0][0x380] ;  /* 0x0000e000ff0a7b82 */ /* 0x000e220000000a00 */
[----:B-1----:R-:W-:Y:S01]  /*0080*/  SHF.R.U32.HI R2, RZ, 0x8, R0 ;  /* 0x00000008ff027819 */ /* 0x002fe20000011600 */
[----:B---3--:R-:W-:Y:S01]  /*0090*/  UIMAD UR4, UR7, UR4, URZ ;  /* 0x00000004070472a4 */ /* 0x008fe2000f8e02ff */
[----:B------:R-:W-:-:S02]  /*00a0*/  LOP3.LUT R3, R0, 0xff, RZ, 0xc0, !PT ;  /* 0x000000ff00037812 */ /* 0x000fc400078ec0ff */
[----:B------:R-:W-:Y:S01]  /*00b0*/  SGXT.U32 R2, R2, 0x1 ;  /* 0x000000010202781a */ /* 0x000fe20000000000 */
[----:B------:R-:W-:Y:S02]  /*00c0*/  USHF.L.U32 UR6, UR4, 0x1, URZ ;  /* 0x0000000104067899 */ /* 0x000fe400080006ff */
[----:B----4-:R-:W-:Y:S02]  /*00d0*/  IMAD R46, R46, 0x100, R3 ;  /* 0x000001002e2e7824 */ /* 0x010fe400078e0203 */
[----:B--2---:R-:W-:Y:S02]  /*00e0*/  IMAD R6, R2, R9, RZ ;  /* 0x0000000902067224 */ /* 0x004fe400078e02ff */
[----:B------:R-:W-:Y:S01]  /*00f0*/  IMAD R4, R46, UR5, RZ ;  /* 0x000000052e047c24 */ /* 0x000fe2000f8e02ff */
[----:B------:R-:W-:Y:S01]  /*0100*/  UIMAD.WIDE UR4, UR4, 0x2, URZ ;  /* 0x00000002040478a5 */ /* 0x000fe2000f8e02ff */
[----:B------:R-:W-:Y:S02]  /*0110*/  IMAD R8, R9, 0x2, R6 ;  /* 0x0000000209087824 */ /* 0x000fe400078e0206 */
[----:B------:R-:W-:-:S02]  /*0120*/  IMAD.SHL.U32 R5, R4, 0x2, RZ ;  /* 0x0000000204057824 */ /* 0x000fc400078e00ff */
[----:B------:R-:W-:Y:S01]  /*0130*/  IMAD.HI R4, R4, 0x2, RZ ;  /* 0x0000000204047827 */ /* 0x000fe200078e02ff */
[----:B------:R-:W-:Y:S02]  /*0140*/  LEA R16, R9, R8, 0x1 ;  /* 0x0000000809107211 */ /* 0x000fe400078e08ff */
[----:B0-----:R-:W-:-:S03]  /*0150*/  IADD3 R5, P0, P1, R5, UR6, R10 ;  /* 0x0000000605057c10 */ /* 0x001fc6000f91e00a */
[C---:B------:R-:W-:Y:S01]  /*0160*/  IMAD R20, R9.reuse, 0x2, R16 ;  /* 0x0000000209147824 */ /* 0x040fe200078e0210 */
[----:B------:R-:W-:Y:S01]  /*0170*/  IADD3.X R4, PT, PT, R4, UR5, R11, P0, P1 ;  /* 0x0000000504047c10 */ /* 0x000fe200087e240b */
[----:B------:R-:W0:Y:S01]  /*0180*/  S2UR UR6, SR_CgaCtaId ;  /* 0x00000000000679c3 */ /* 0x000e220000008800 */
[-C--:B------:R-:W-:Y:S01]  /*0190*/  LEA R10, P0, R6, R5.reuse, 0x1 ;  /* 0x00000005060a7211 */ /* 0x080fe200078008ff */
[----:B------:R-:W-:Y:S01]  /*01a0*/  IMAD R22, R9, 0x2, R20 ;  /* 0x0000000209167824 */ /* 0x000fe200078e0214 */
[-C--:B------:R-:W-:Y:S01]  /*01b0*/  LEA R12, P1, R8, R5.reuse, 0x1 ;  /* 0x00000005080c7211 */ /* 0x080fe200078208ff */
[----:B------:R-:W-:Y:S01]  /*01c0*/  UMOV UR4, 0x400 ;  /* 0x0000040000047882 */ /* 0x000fe20000000000 */
[-C--:B------:R-:W-:Y:S01]  /*01d0*/  LEA.HI.X.SX32 R11, R6, R4.reuse, 0x1, P0 ;  /* 0x00000004060b7211 */ /* 0x080fe200000f0eff */
[----:B------:R-:W1:Y:S01]  /*01e0*/  LDCU UR5, c[0x0][0x3f0] ;  /* 0x00007e00ff0577ac */ /* 0x000e620008000800 */
[-C--:B------:R-:W-:Y:S02]  /*01f0*/  LEA R14, P0, R16, R5.reuse, 0x1 ;  /* 0x00000005100e7211 */ /* 0x080fe400078008ff */
[----:B------:R-:W-:Y:S01]  /*0200*/  LEA.HI.X.SX32 R13, R8, R4, 0x1, P1 ;  /* 0x00000004080d7211 */ /* 0x000fe200008f0eff */
[----:B-----5:R-:W2:Y:S01]  /*0210*/  LDG.E.U16 R6, desc[UR10][R10.64] ;  /* 0x0000000a0a067981 */ /* 0x020ea2000c1e1500 */
[----:B------:R-:W-:-:S02]  /*0220*/  LEA R18, P1, R22, R5, 0x1 ;  /* 0x0000000516127211 */ /* 0x000fc400078208ff */
[C---:B------:R-:W-:Y:S01]  /*0230*/  LEA R24, R9.reuse, R22, 0x1 ;  /* 0x0000001609187211 */ /* 0x040fe200078e08ff */
[----:B------:R3:W4:Y:S01]  /*0240*/  LDG.E.U16 R7, desc[UR10][R12.64] ;  /* 0x0000000a0c077981 */ /* 0x000722000c1e1500 */
[-C--:B------:R-:W-:Y:S02]  /*0250*/  LEA.HI.X.SX32 R15, R16, R4.reuse, 0x1, P0 ;  /* 0x00000004100f7211 */ /* 0x080fe400000f0eff */
[-C--:B------:R-:W-:Y:S02]  /*0260*/  LEA R16, P0, R20, R5.reuse, 0x1 ;  /* 0x0000000514107211 */ /* 0x080fe400078008ff */
[-C--:B------:R-:W-:Y:S01]  /*0270*/  LEA.HI.X.SX32 R19, R22, R4.reuse, 0x1, P1 ;  /* 0x0000000416137211 */ /* 0x080fe200008f0eff */
[C---:B------:R-:W-:Y:S01]  /*0280*/  IMAD R22, R9.reuse, 0x2, R24 ;  /* 0x0000000209167824 */ /* 0x040fe200078e0218 */
[----:B------:R-:W-:Y:S01]  /*0290*/  LEA.HI.X.SX32 R17, R20, R4, 0x1, P0 ;  /* 0x0000000414117211 */ /* 0x000fe200000f0eff */
[----:B------:R5:W4:Y:S01]  /*02a0*/  LDG.E.U16 R8, desc[UR10][R14.64] ;  /* 0x0000000a0e087981 */ /* 0x000b22000c1e1500 */
[----:B------:R-:W-:Y:S01]  /*02b0*/  LEA R20, P0, R24, R5, 0x1 ;  /* 0x0000000518147211 */ /* 0x000fe200078008ff */
[----:B------:R-:W-:-:S02]  /*02c0*/  IMAD R26, R9, 0x2, R22 ;  /* 0x00000002091a7824 */ /* 0x000fc400078e0216 */
[----:B------:R0:W4:Y:S01]  /*02d0*/  LDG.E.U16 R10, desc[UR10][R16.64] ;  /* 0x0000000a100a7981 */ /* 0x000122000c1e1500 */
[----:B------:R-:W-:Y:S02]  /*02e0*/  LEA.HI.X.SX32 R21, R24, R4, 0x1, P0 ;  /* 0x0000000418157211 */ /* 0x000fe400000f0eff */
[CC--:B---3--:R-:W-:Y:S01]  /*02f0*/  LEA R12, P0, R22.reuse, R5.reuse, 0x1 ;  /* 0x00000005160c7211 */ /* 0x0c8fe200078008ff */
[----:B------:R3:W4:Y:S01]  /*0300*/  LDG.E.U16 R11, desc[UR10][R18.64] ;  /* 0x0000000a120b7981 */ /* 0x000722000c1e1500 */
[C---:B------:R-:W-:Y:S02]  /*0310*/  LEA R24, R9.reuse, R26, 0x1 ;  /* 0x0000001a09187211 */ /* 0x040fe400078e08ff */
[-C--:B------:R-:W-:Y:S01]  /*0320*/  LEA.HI.X.SX32 R13, R22, R4.reuse, 0x1, P0 ;  /* 0x00000004160d7211 */ /* 0x080fe200000f0eff */
[----:B------:R1:W4:Y:S02]  /*0330*/  LDG.E.U16 R25, desc[UR10][R20.64] ;  /* 0x0000000a14197981 */ /* 0x000324000c1e1500 */
[C---:B------:R-:W-:Y:S01]  /*0340*/  IMAD R22, R9.reuse, 0x2, R24 ;  /* 0x0000000209167824 */ /* 0x040fe200078e0218 */
[C---:B-----5:R-:W-:Y:S01]  /*0350*/  LEA R14, P0, R26.reuse, R5, 0x1 ;  /* 0x000000051a0e7211 */ /* 0x060fe200078008ff */
[----:B------:R5:W4:Y:S02]  /*0360*/  LDG.E.U16 R27, desc[UR10][R12.64] ;  /* 0x0000000a0c1b7981 */ /* 0x000b24000c1e1500 */
[----:B------:R-:W-:Y:S01]  /*0370*/  IMAD R28, R9, 0x2, R22 ;  /* 0x00000002091c7824 */ /* 0x000fe200078e0216 */
[----:B------:R-:W-:-:S02]  /*0380*/  LEA.HI.X.SX32 R15, R26, R4, 0x1, P0 ;  /* 0x000000041a0f7211 */ /* 0x000fc400000f0eff */
[CC--:B0-----:R-:W-:Y:S02]  /*0390*/  LEA R16, P1, R24.reuse, R5.reuse, 0x1 ;  /* 0x0000000518107211 */ /* 0x0c1fe400078208ff */
[C---:B------:R-:W-:Y:S01]  /*03a0*/  LEA R26, R9.reuse, R28, 0x1 ;  /* 0x0000001c091a7211 */ /* 0x040fe200078e08ff */
[----:B------:R-:W4:Y:S01]  /*03b0*/  LDG.E.U16 R29, desc[UR10][R14.64] ;  /* 0x0000000a0e1d7981 */ /* 0x000f22000c1e1500 */
[-C--:B------:R-:W-:Y:S02]  /*03c0*/  LEA.HI.X.SX32 R17, R24, R4.reuse, 0x1, P1 ;  /* 0x0000000418117211 */ /* 0x080fe400008f0eff */
[CC--:B---3--:R-:W-:Y:S01]  /*03d0*/  LEA R18, P0, R22.reuse, R5.reuse, 0x1 ;  /* 0x0000000516127211 */ /* 0x0c8fe200078008ff */
[C---:B------:R-:W-:Y:S02]  /*03e0*/  IMAD R24, R9.reuse, 0x2, R26 ;  /* 0x0000000209187824 */ /* 0x040fe400078e021a */
[----:B------:R0:W3:Y:S01]  /*03f0*/  LDG.E.U16 R31, desc[UR10][R16.64] ;  /* 0x0000000a101f7981 */ /* 0x0000e2000c1e1500 */
[----:B------:R-:W-:Y:S01]  /*0400*/  LEA.HI.X.SX32 R19, R22, R4, 0x1, P0 ;  /* 0x0000000416137211 */ /* 0x000fe200000f0eff */
[----:B------:R-:W-:Y:S01]  /*0410*/  IMAD R30, R9, 0x2, R24 ;  /* 0x00000002091e7824 */ /* 0x000fe200078e0218 */
[----:B-1----:R-:W-:-:S03]  /*0420*/  LEA R20, P0, R24, R5, 0x1 ;  /* 0x0000000518147211 */ /* 0x002fc600078008ff */
[----:B------:R1:W3:Y:S01]  /*0430*/  LDG.E.U16 R32, desc[UR10][R18.64] ;  /* 0x0000000a12207981 */ /* 0x0002e2000c1e1500 */
[----:B------:R-:W-:Y:S02]  /*0440*/  LEA.HI.X.SX32 R21, R24, R4, 0x1, P0 ;  /* 0x0000000418157211 */ /* 0x000fe400000f0eff */
[-C--:B------:R-:W-:Y:S02]  /*0450*/  LEA R22, P1, R30, R5.reuse, 0x1 ;  /* 0x000000051e167211 */ /* 0x080fe400078208ff */
[----:B-----5:R-:W-:Y:S01]  /*0460*/  LEA R12, P0, R28, R5, 0x1 ;  /* 0x000000051c0c7211 */ /* 0x020fe200078008ff */
[----:B------:R-:W5:Y:S01]  /*0470*/  LDG.E.U16 R20, desc[UR10][R20.64] ;  /* 0x0000000a14147981 */ /* 0x000f62000c1e1500 */
[----:B------:R-:W-:Y:S02]  /*0480*/  LEA R24, R9, R30, 0x1 ;  /* 0x0000001e09187211 */ /* 0x000fe400078e08ff */
[-C--:B------:R-:W-:Y:S02]  /*0490*/  LEA.HI.X.SX32 R23, R30, R4.reuse, 0x1, P1 ;  /* 0x000000041e177211 */ /* 0x080fe400008f0eff */
[----:B------:R-:W-:-:S02]  /*04a0*/  LEA.HI.X.SX32 R13, R28, R4, 0x1, P0 ;  /* 0x000000041c0d7211 */ /* 0x000fc400000f0eff */
[-C--:B0-----:R-:W-:Y:S01]  /*04b0*/  LEA R16, P1, R24, R5.reuse, 0x1 ;  /* 0x0000000518107211 */ /* 0x081fe200078208ff */
[----:B------:R-:W5:Y:S01]  /*04c0*/  LDG.E.U16 R22, desc[UR10][R22.64] ;  /* 0x0000000a16167981 */ /* 0x000f62000c1e1500 */
[----:B------:R-:W-:Y:S02]  /*04d0*/  LEA R14, P0, R26, R5, 0x1 ;  /* 0x000000051a0e7211 */ /* 0x000fe400078008ff */
[-C--:B------:R-:W-:Y:S01]  /*04e0*/  LEA.HI.X.SX32 R17, R24, R4.reuse, 0x1, P1 ;  /* 0x0000000418117211 */ /* 0x080fe200008f0eff */
[----:B------:R-:W5:Y:S01]  /*04f0*/  LDG.E.U16 R12, desc[UR10][R12.64] ;  /* 0x0000000a0c0c7981 */ /* 0x000f62000c1e1500 */
[----:B------:R-:W-:-:S03]  /*0500*/  LEA.HI.X.SX32 R15, R26, R4, 0x1, P0 ;  /* 0x000000041a0f7211 */ /* 0x000fc600000f0eff */
[----:B------:R-:W5:Y:S04]  /*0510*/  LDG.E.U16 R16, desc[UR10][R16.64] ;  /* 0x0000000a10107981 */ /* 0x000f68000c1e1500 */
[----:B------:R-:W5:Y:S01]  /*0520*/  LDG.E.U16 R14, desc[UR10][R14.64] ;  /* 0x0000000a0e0e7981 */ /* 0x000f62000c1e1500 */
[----:B------:R-:W-:-:S05]  /*0530*/  IMAD R9, R9, 0x2, R24 ;  /* 0x0000000209097824 */ /* 0x000fca00078e0218 */
[----:B-1----:R-:W-:-:S04]  /*0540*/  LEA R18, P1, R9, R5, 0x1 ;  /* 0x0000000509127211 */ /* 0x002fc800078208ff */
[----:B------:R-:W-:-:S05]  /*0550*/  LEA.HI.X.SX32 R19, R9, R4, 0x1, P1 ;  /* 0x0000000409137211 */ /* 0x000fca00008f0eff */
[----:B------:R-:W5:Y:S01]  /*0560*/  LDG.E.U16 R18, desc[UR10][R18.64] ;  /* 0x0000000a12127981 */ /* 0x000f62000c1e1500 */
[----:B------:R-:W-:Y:S01]  /*0570*/  SHF.R.S32.HI R5, RZ, 0x8, R0 ;  /* 0x00000008ff057819 */ /* 0x000fe20000011400 */
[----:B------:R-:W-:-:S03]  /*0580*/  IMAD.SHL.U32 R4, R3, 0x2, RZ ;  /* 0x0000000203047824 */ /* 0x000fc600078e00ff */
[----:B------:R-:W-:Y:S01]  /*0590*/  SGXT R3, R5, 0x1 ;  /* 0x000000010503781a */ /* 0x000fe20000000200 */
[----:B------:R-:W-:-:S03]  /*05a0*/  ULEA UR6, UR6, UR4, 0x18 ;  /* 0x0000000406067291 */ /* 0x000fc6000f8ec0ff */
[----:B------:R-:W-:-:S04]  /*05b0*/  LOP3.LUT R3, R4, 0x210, R3, 0x78, !PT ;  /* 0x0000021004037812 */ /* 0x000fc800078e7803 */
[C---:B------:R-:W-:Y:S02]  /*05c0*/  LOP3.LUT R4, R3.reuse, 0x20, RZ, 0x3c, !PT ;  /* 0x0000002003047812 */ /* 0x040fe400078e3cff */
[C---:B------:R-:W-:Y:S02]  /*05d0*/  LOP3.LUT R5, R3.reuse, 0x40, RZ, 0x3c, !PT ;  /* 0x0000004003057812 */ /* 0x040fe400078e3cff */
[----:B------:R-:W-:Y:S01]  /*05e0*/  LOP3.LUT R9, R3, 0x60, RZ, 0x3c, !PT ;  /* 0x0000006003097812 */ /* 0x000fe200078e3cff */
[----:B------:R-:W-:Y:S01]  /*05f0*/  UISETP.GE.AND UP0, UPT, UR5, 0x1, UPT ;  /* 0x000000010500788c */ /* 0x000fe2000bf06270 */
[----:B------:R-:W-:Y:S01]  /*0600*/  MOV R58, 0xff800000 ;  /* 0xff800000003a7802 */ /* 0x000fe20000000f00 */
[----:B------:R-:W-:Y:S01]  /*0610*/  IMAD.MOV.U32 R57, RZ, RZ, 0x3f800000 ;  /* 0x3f800000ff397424 */ /* 0x000fe200078e00ff */
[----:B------:R-:W-:Y:S01]  /*0620*/  MOV R36, 0xff800000 ;  /* 0xff80000000247802 */ /* 0x000fe20000000f00 */
[----:B------:R-:W-:Y:S01]  /*0630*/  IMAD.MOV.U32 R56, RZ, RZ, 0x3f800000 ;  /* 0x3f800000ff387424 */ /* 0x000fe200078e00ff */
[----:B------:R-:W-:Y:S01]  /*0640*/  LOP3.LUT R47, R0, 0x1ff, RZ, 0xc0, !PT ;  /* 0x000001ff002f7812 */ /* 0x000fe200078ec0ff */
[----:B--2---:R-:W-:Y:S04]  /*0650*/  STS.U16 [R3+UR6], R6 ;  /* 0x0000000603007988 */ /* 0x004fe80008000406 */
[----:B----4-:R-:W-:Y:S04]  /*0660*/  STS.U16 [R3+UR6+0x1000], R11 ;  /* 0x0010000b03007988 */ /* 0x010fe80008000406 */
[----:B---3--:R-:W-:Y:S04]  /*0670*/  STS.U16 [R3+UR6+0x2000], R31 ;  /* 0x0020001f03007988 */ /* 0x008fe80008000406 */
[----:B-----5:R-:W-:Y:S04]  /*0680*/  STS.U16 [R3+UR6+0x3000], R20 ;  /* 0x0030001403007988 */ /* 0x020fe80008000406 */
[----:B------:R-:W-:Y:S04]  /*0690*/  STS.U16 [R4+UR6+0x400], R7 ;  /* 0x0004000704007988 */ /* 0x000fe80008000406 */
[----:B------:R0:W-:Y:S04]  /*06a0*/  STS.U16 [R4+UR6+0x1400], R25 ;  /* 0x0014001904007988 */ /* 0x0001e80008000406 */
[----:B------:R-:W-:Y:S04]  /*06b0*/  STS.U16 [R4+UR6+0x2400], R32 ;  /* 0x0024002004007988 */ /* 0x000fe80008000406 */
[----:B------:R-:W-:Y:S04]  /*06c0*/  STS.U16 [R4+UR6+0x3400], R22 ;  /* 0x0034001604007988 */ /* 0x000fe80008000406 */
[----:B------:R-:W-:Y:S04]  /*06d0*/  STS.U16 [R5+UR6+0x800], R8 ;  /* 0x0008000805007988 */ /* 0x000fe80008000406 */
[----:B------:R1:W-:Y:S04]  /*06e0*/  STS.U16 [R5+UR6+0x1800], R27 ;  /* 0x0018001b05007988 */ /* 0x0003e80008000406 */
[----:B------:R-:W-:Y:S04]  /*06f0*/  STS.U16 [R5+UR6+0x2800], R12 ;  /* 0x0028000c05007988 */ /* 0x000fe80008000406 */
[----:B------:R2:W-:Y:S04]  /*0700*/  STS.U16 [R5+UR6+0x3800], R16 ;  /* 0x0038001005007988 */ /* 0x0005e80008000406 */
[----:B------:R-:W-:Y:S04]  /*0710*/  STS.U16 [R9+UR6+0xc00], R10 ;  /* 0x000c000a09007988 */ /* 0x000fe80008000406 */
[----:B------:R-:W-:Y:S01]  /*0720*/  STS.U16 [R9+UR6+0x2c00], R14 ;  /* 0x002c000e09007988 */ /* 0x000fe20008000406 */
[----:B0-----:R-:W-:-:S02]  /*0730*/  CS2R R24, SRZ ;  /* 0x0000000000187805 */ /* 0x001fc4000001ff00 */
[----:B-1----:R-:W-:Y:S02]  /*0740*/  CS2R R26, SRZ ;  /* 0x00000000001a7805 */ /* 0x002fe4000001ff00 */
[----:B--2---:R-:W-:Y:S01]  /*0750*/  CS2R R16, SRZ ;  /* 0x0000000000107805 */ /* 0x004fe2000001ff00 */
[----:B------:R0:W-:Y:S01]  /*0760*/  STS.U16 [R9+UR6+0x1c00], R29 ;  /* 0x001c001d09007988 */ /* 0x0001e20008000406 */
[----:B------:R-:W-:Y:S02]  /*0770*/  CS2R R20, SRZ ;  /* 0x0000000000147805 */ /* 0x000fe4000001ff00 */
[----:B------:R-:W-:Y:S02]  /*0780*/  CS2R R22, SRZ ;  /* 0x0000000000167805 */ /* 0x000fe4000001ff00 */
[----:B------:R-:W-:Y:S01]  /*0790*/  CS2R R30, SRZ ;  /* 0x00000000001e7805 */ /* 0x000fe2000001ff00 */
[----:B------:R1:W-:Y:S01]  /*07a0*/  STS.U16 [R9+UR6+0x3c00], R18 ;  /* 0x003c001209007988 */ /* 0x0003e20008000406 */
[C---:B------:R-:W-:Y:S01]  /*07b0*/  LOP3.LUT R3, R0.reuse, 0x7, RZ, 0xc0, !PT ;  /* 0x0000000700037812 */ /* 0x040fe200078ec0ff */
[----:B------:R-:W-:Y:S01]  /*07c0*/  IMAD.SHL.U32 R4, R0, 0x2, RZ ;  /* 0x0000000200047824 */ /* 0x000fe200078e00ff */
[----:B0-----:R-:W-:-:S02]  /*07d0*/  CS2R R28, SRZ ;  /* 0x00000000001c7805 */ /* 0x001fc4000001ff00 */
[----:B-1----:R-:W-:Y:S01]  /*07e0*/  CS2R R18, SRZ ;  /* 0x0000000000127805 */ /* 0x002fe2000001ff00 */
[----:B------:R-:W-:Y:S06]  /*07f0*/  BRA.U !UP0, `(.L_x_0) ;  /* 0x0000000d08087547 */ /* 0x000fec000b800000 */
[----:B------:R-:W0:Y:S01]  /*0800*/  LDC.64 R6, c[0x0][0x3c0] ;  /* 0x0000f000ff067b82 */ /* 0x000e220000000a00 */
[----:B------:R-:W1:Y:S01]  /*0810*/  LDCU UR4, c[0x0][0x3c8] ;  /* 0x00007900ff0477ac */ /* 0x000e620008000800 */
[----:B------:R-:W-:Y:S01]  /*0820*/  IMAD.SHL.U32 R5, R47, 0x2, RZ ;  /* 0x000000022f057824 */ /* 0x000fe200078e00ff */
[----:B------:R-:W-:Y:S01]  /*0830*/  SHF.R.U32.HI R8, RZ, 0x2, R0 ;  /* 0x00000002ff087819 */ /* 0x000fe20000011600 */
[----:B------:R-:W-:Y:S01]  /*0840*/  IMAD R10, R3, 0x210, RZ ;  /* 0x00000210030a7824 */ /* 0x000fe200078e02ff */
[----:B------:R-:W-:Y:S01]  /*0850*/  LOP3.LUT R9, R4, 0x10, RZ, 0xc0, !PT ;  /* 0x0000001004097812 */ /* 0x000fe200078ec0ff */
[----:B------:R-:W2:Y:S01]  /*0860*/  LDCU.64 UR8, c[0x0][0x388] ;  /* 0x00007100ff0877ac */ /* 0x000ea20008000a00 */
[----:B------:R-:W-:Y:S01]  /*0870*/  LOP3.LUT R5, R5, 0x30, R8, 0x78, !PT ;  /* 0x0000003005057812 */ /* 0x000fe200078e7808 */
[----:B------:R-:W3:Y:S01]  /*0880*/  LDC.64 R44, c[0x0][0x3d0] ;  /* 0x0000f400ff2c7b82 */ /* 0x000ee20000000a00 */
[--C-:B------:R-:W-:Y:S01]  /*0890*/  LOP3.LUT R9, R9, 0x1e0, R0.reuse, 0xf8, !PT ;  /* 0x000001e009097812 */ /* 0x100fe200078ef800 */
[----:B------:R-:W4:Y:S01]  /*08a0*/  LDCU.64 UR12, c[0x0][0x390] ;  /* 0x00007200ff0c77ac */ /* 0x000f220008000a00 */
[----:B------:R-:W-:Y:S01]  /*08b0*/  LOP3.LUT R8, R0, 0x1f, RZ, 0xc0, !PT ;  /* 0x0000001f00087812 */ /* 0x000fe200078ec0ff */
[----:B------:R-:W-:Y:S01]  /*08c0*/  IMAD.MOV.U32 R57, RZ, RZ, 0x3f800000 ;  /* 0x3f800000ff397424 */ /* 0x000fe200078e00ff */
[----:B------:R-:W-:Y:S01]  /*08d0*/  SHF.R.S32.HI R11, RZ, 0x2, R0 ;  /* 0x00000002ff0b7819 */ /* 0x000fe20000011400 */
[----:B------:R-:W5:Y:S01]  /*08e0*/  LDCU UR14, c[0x0][0x3d8] ;  /* 0x00007b00ff0e77ac */ /* 0x000f620008000800 */
[----:B------:R-:W-:-:S02]  /*08f0*/  LOP3.LUT R55, R10, R9, RZ, 0x3c, !PT ;  /* 0x000000090a377212 */ /* 0x000fc400078e3cff */
[----:B------:R-:W-:Y:S02]  /*0900*/  CS2R R50, SRZ ;  /* 0x0000000000327805 */ /* 0x000fe4000001ff00 */
[C---:B------:R-:W-:Y:S01]  /*0910*/  LOP3.LUT R10, R0.reuse, 0xf, RZ, 0xc0, !PT ;  /* 0x0000000f000a7812 */ /* 0x040fe200078ec0ff */
[----:B------:R-:W-:Y:S01]  /*0920*/  IMAD.MOV.U32 R59, RZ, RZ, -0x800000 ;  /* 0xff800000ff3b7424 */ /* 0x000fe200078e00ff */
[----:B------:R-:W-:Y:S01]  /*0930*/  SHF.L.U32 R14, R0, 0x5, RZ ;  /* 0x00000005000e7819 */ /* 0x000fe200000006ff */
[----:B-1----:R-:W-:Y:S01]  /*0940*/  IMAD R9, R8, UR4, RZ ;  /* 0x0000000408097c24 */ /* 0x002fe2000f8e02ff */
[----:B------:R-:W-:Y:S01]  /*0950*/  SGXT R8, R11, 0x1 ;  /* 0x000000010b08781a */ /* 0x000fe20000000200 */
[----:B------:R-:W-:Y:S01]  /*0960*/  IMAD.MOV.U32 R56, RZ, RZ, 0x3f800000 ;  /* 0x3f800000ff387424 */ /* 0x000fe200078e00ff */
[----:B------:R-:W-:Y:S01]  /*0970*/  MOV R61, 0xff800000 ;  /* 0xff800000003d7802 */ /* 0x000fe20000000f00 */
[----:B0-----:R-:W-:Y:S01]  /*0980*/  IMAD R6, R6, UR7, RZ ;  /* 0x0000000706067c24 */ /* 0x001fe2000f8e02ff */
[----:B------:R-:W-:Y:S01]  /*0990*/  LOP3.LUT R15, R8, 0x90, RZ, 0xc0, !PT ;  /* 0x00000090080f7812 */ /* 0x000fe200078ec0ff */
[----:B------:R-:W-:Y:S01]  /*09a0*/  IMAD.SHL.U32 R11, R9, 0x2, RZ ;  /* 0x00000002090b7824 */ /* 0x000fe200078e00ff */
[----:B------:R-:W-:Y:S01]  /*09b0*/  CS2R R24, SRZ ;  /* 0x0000000000187805 */ /* 0x000fe2000001ff00 */
[----:B------:R-:W-:Y:S01]  /*09c0*/  IMAD.SHL.U32 R8, R6, 0x2, RZ ;  /* 0x0000000206087824 */ /* 0x000fe200078e00ff */
[----:B------:R-:W-:Y:S01]  /*09d0*/  LOP3.LUT R15, R15, 0x60, R14, 0xf8, !PT ;  /* 0x000000600f0f7812 */ /* 0x000fe200078ef80e */
[----:B------:R-:W-:Y:S01]  /*09e0*/  IMAD.HI R9, R9, 0x2, RZ ;  /* 0x0000000209097827 */ /* 0x000fe200078e02ff */
[----:B------:R-:W-:-:S02]  /*09f0*/  CS2R R26, SRZ ;  /* 0x00000000001a7805 */ /* 0x000fc4000001ff00 */
[----:B------:R-:W-:Y:S02]  /*0a00*/  CS2R R18, SRZ ;  /* 0x0000000000127805 */ /* 0x000fe4000001ff00 */
[----:B--2---:R-:W-:Y:S01]  /*0a10*/  IADD3 R17, P0, P1, R11, UR8, R8 ;  /* 0x000000080b117c10 */ /* 0x004fe2000f91e008 */
[----:B---3--:R-:W-:Y:S01]  /*0a20*/  IMAD R44, R44, UR7, RZ ;  /* 0x000000072c2c7c24 */ /* 0x008fe2000f8e02ff */
[--C-:B------:R-:W-:Y:S01]  /*0a30*/  SHF.R.U32.HI R8, RZ, 0x5, R0.reuse ;  /* 0x00000005ff087819 */ /* 0x100fe20000011600 */
[----:B------:R-:W-:Y:S01]  /*0a40*/  IMAD R12, R10, R45, RZ ;  /* 0x0000002d0a0c7224 */ /* 0x000fe200078e02ff */
[----:B------:R-:W-:Y:S02]  /*0a50*/  SHF.R.U32.HI R11, RZ, 0x4, R0 ;  /* 0x00000004ff0b7819 */ /* 0x000fe40000011600 */
[----:B------:R-:W-:Y:S02]  /*0a60*/  CS2R R20, SRZ ;  /* 0x0000000000147805 */ /* 0x000fe4000001ff00 */
[----:B------:R-:W-:Y:S01]  /*0a70*/  SHF.L.U32 R10, R44, 0x1, RZ ;  /* 0x000000012c0a7819 */ /* 0x000fe200000006ff */
[----:B------:R-:W-:Y:S01]  /*0a80*/  IMAD.SHL.U32 R13, R12, 0x2, RZ ;  /* 0x000000020c0d7824 */ /* 0x000fe200078e00ff */
[----:B------:R-:W-:Y:S01]  /*0a90*/  LOP3.LUT R15, R15, 0x10, R4, 0x78, !PT ;  /* 0x000000100f0f7812 */ /* 0x000fe200078e7804 */
[----:B------:R-:W-:Y:S01]  /*0aa0*/  IMAD.HI R44, R44, 0x2, RZ ;  /* 0x000000022c2c7827 */ /* 0x000fe200078e02ff */
[----:B------:R-:W-:-:S02]  /*0ab0*/  CS2R R22, SRZ ;  /* 0x0000000000167805 */ /* 0x000fc4000001ff00 */
[----:B------:R-:W-:Y:S02]  /*0ac0*/  CS2R R28, SRZ ;  /* 0x00000000001c7805 */ /* 0x000fe4000001ff00 */
[----:B----4-:R-:W-:Y:S02]  /*0ad0*/  IADD3 R49, P2, P3, R13, UR12, R10 ;  /* 0x0000000c0d317c10 */ /* 0x010fe4000fb5e00a */
[----:B------:R-:W-:Y:S02]  /*0ae0*/  CS2R R30, SRZ ;  /* 0x00000000001e7805 */ /* 0x000fe4000001ff00 */
[----:B------:R-:W-:Y:S01]  /*0af0*/  SGXT.U32 R10, R8, 0x4 ;  /* 0x00000004080a781a */ /* 0x000fe20000000000 */
[----:B------:R-:W-:Y:S01]  /*0b00*/  IMAD.HI R8, R6, 0x2, RZ ;  /* 0x0000000206087827 */ /* 0x000fe200078e02ff */
[----:B------:R-:W-:Y:S01]  /*0b10*/  SGXT.U32 R6, R11, 0x5 ;  /* 0x000000050b06781a */ /* 0x000fe20000000000 */
[----:B------:R-:W0:Y:S01]  /*0b20*/  LDCU UR8, c[0x0][0x3a8] ;  /* 0x00007500ff0877ac */ /* 0x000e220008000800 */
[----:B------:R-:W-:Y:S01]  /*0b30*/  LOP3.LUT R13, R0, 0x10, RZ, 0xc0, !PT ;  /* 0x00000010000d7812 */ /* 0x000fe200078ec0ff */
[----:B------:R-:W-:Y:S01]  /*0b40*/  IMAD.HI R11, R12, 0x2, RZ ;  /* 0x000000020c0b7827 */ /* 0x000fe200078e02ff */
[----:B------:R-:W-:Y:S01]  /*0b50*/  IADD3.X R9, PT, PT, R9, UR9, R8, P0, P1 ;  /* 0x0000000909097c10 */ /* 0x000fe200087e2408 */
[----:B------:R-:W-:Y:S01]  /*0b60*/  UMOV UR4, URZ ;  /* 0x000000ff00047c82 */ /* 0x000fe20008000000 */
[----:B------:R-:W-:Y:S01]  /*0b70*/  LEA R12, R13, UR6, 0x8 ;  /* 0x000000060d0c7c11 */ /* 0x000fe2000f8e40ff */
[----:B------:R-:W-:Y:S01]  /*0b80*/  IMAD R10, R10, R7, RZ ;  /* 0x000000070a0a7224 */ /* 0x000fe200078e02ff */
[----:B------:R-:W-:Y:S01]  /*0b90*/  IADD3.X R11, PT, PT, R11, UR13, R44, P2, P3 ;  /* 0x0000000d0b0b7c10 */ /* 0x000fe200097e642c */
[----:B-----5:R-:W-:-:S02]  /*0ba0*/  IMAD R48, R6, UR14, RZ ;  /* 0x0000000e06307c24 */ /* 0x020fc4000f8e02ff */
[----:B------:R-:W-:Y:S01]  /*0bb0*/  IMAD.SHL.U32 R8, R0, 0x8, RZ ;  /* 0x0000000800087824 */ /* 0x000fe200078e00ff */
[----:B------:R-:W-:Y:S01]  /*0bc0*/  LEA R44, P0, R10, R17, 0x1 ;  /* 0x000000110a2c7211 */ /* 0x000fe200078008ff */
[--C-:B------:R-:W-:Y:S01]  /*0bd0*/  IMAD R52, R13, -0xf0, R12.reuse ;  /* 0xffffff100d347824 */ /* 0x100fe200078e020c */
[----:B------:R-:W-:Y:S01]  /*0be0*/  LEA R49, P1, R48, R49, 0x1 ;  /* 0x0000003130317211 */ /* 0x000fe200078208ff */
[----:B------:R-:W-:Y:S01]  /*0bf0*/  IMAD.IADD R55, R55, 0x1, R12 ;  /* 0x0000000137377824 */ /* 0x000fe200078e020c */
[----:B------:R-:W-:Y:S02]  /*0c00*/  LEA.HI.X.SX32 R6, R10, R9, 0x1, P0 ;  /* 0x000000090a067211 */ /* 0x000fe400000f0eff */
[----:B------:R-:W-:Y:S02]  /*0c10*/  CS2R R16, SRZ ;  /* 0x0000000000107805 */ /* 0x000fe4000001ff00 */
[----:B------:R-:W-:Y:S02]  /*0c20*/  SHF.R.S32.HI R10, RZ, 0x6, R0 ;  /* 0x00000006ff0a7819 */ /* 0x000fe40000011400 */
[----:B------:R-:W-:-:S02]  /*0c30*/  LOP3.LUT R8, R8, 0x30, RZ, 0xc0, !PT ;  /* 0x0000003008087812 */ /* 0x000fc400078ec0ff */
[----:B------:R-:W-:Y:S02]  /*0c40*/  SGXT R10, R10, 0x1 ;  /* 0x000000010a0a781a */ /* 0x000fe40000000200 */
[----:B------:R-:W-:Y:S02]  /*0c50*/  LEA R9, R3, R8, 0x6 ;  /* 0x0000000803097211 */ /* 0x000fe400078e30ff */
[----:B------:R-:W-:Y:S02]  /*0c60*/  LOP3.LUT R53, R10, 0x90, RZ, 0xc0, !PT ;  /* 0x000000900a357812 */ /* 0x000fe400078ec0ff */
[----:B------:R-:W-:Y:S02]  /*0c70*/  IADD3 R52, PT, PT, R15, R52, RZ ;  /* 0x000000340f347210 */ /* 0x000fe40007ffe0ff */
[----:B------:R-:W-:Y:S02]  /*0c80*/  LEA.HI.X.SX32 R48, R48, R11, 0x1, P1 ;  /* 0x0000000b30307211 */ /* 0x000fe400008f0eff */
[----:B------:R-:W-:-:S02]  /*0c90*/  LOP3.LUT R54, R9, 0x30, R4, 0x78, !PT ;  /* 0x0000003009367812 */ /* 0x000fc400078e7804 */
[----:B0-----:R-:W-:-:S07]  /*0ca0*/  LOP3.LUT R53, R53, 0x37e, R4, 0x78, !PT ;  /* 0x0000037e35357812 */ /* 0x001fce00078e7804 */
.L_x_1:
[----:B------:R-:W-:-:S04]  /*0cb0*/  LEA R36, P0, R51, R44, 0x1 ;  /* 0x0000002c33247211 */ /* 0x000fc800078008ff */
[----:B------:R-:W-:-:S05]  /*0cc0*/  LEA.HI.X.SX32 R37, R51, R6, 0x1, P0 ;  /* 0x0000000633257211 */ /* 0x000fca00000f0eff */
[----:B------:R-:W2:Y:S01]  /*0cd0*/  LDG.E.U16 R58, desc[UR10][R36.64] ;  /* 0x0000000a243a7981 */ /* 0x000ea2000c1e1500 */
[----:B------:R-:W-:Y:S01]  /*0ce0*/  BAR.SYNC.DEFER_BLOCKING 0x0 ;  /* 0x0000000000007b1d */ /* 0x000fe20000010000 */
[----:B------:R-:W-:-:S04]  /*0cf0*/  LEA R8, P0, R50, R49, 0x1 ;  /* 0x0000003132087211 */ /* 0x000fc800078008ff */
[----:B------:R-:W-:Y:S01]  /*0d00*/  LEA.HI.X.SX32 R9, R50, R48, 0x1, P0 ;  /* 0x0000003032097211 */ /* 0x000fe200000f0eff */
[----:B--2---:R-:W-:Y:S02]  /*0d10*/  STS.U16 [R5+UR6+0x4000], R58 ;  /* 0x0040003a05007988 */ /* 0x004fe40008000406 */
[----:B------:R-:W-:Y:S06]  /*0d20*/  BAR.SYNC.DEFER_BLOCKING 0x0 ;  /* 0x0000000000007b1d */ /* 0x000fec0000010000 */
[----:B------:R0:W2:Y:S01]  /*0d30*/  LDG.E.U16 R60, desc[UR10][R8.64] ;  /* 0x0000000a083c7981 */ /* 0x0000a2000c1e1500 */
[----:B------:R-:W-:Y:S01]  /*0d40*/  UIADD3 UR4, UPT, UPT, UR4, 0x10, URZ ;  /* 0x0000001004047890 */ /* 0x000fe2000fffe0ff */
[----:B------:R-:W-:-:S02]  /*0d50*/  IMAD R51, R7, 0x10, R51 ;  /* 0x0000001007337824 */ /* 0x000fc400078e0233 */
[----:B------:R-:W-:Y:S01]  /*0d60*/  LDSM.16.MT88.4 R40, [R55] ;  /* 0x000000003728783b */ /* 0x000fe20000004200 */
[----:B------:R-:W-:Y:S01]  /*0d70*/  UISETP.GE.AND UP0, UPT, UR4, UR5, UPT ;  /* 0x000000050400728c */ /* 0x000fe2000bf06270 */
[----:B------:R-:W-:Y:S02]  /*0d80*/  IMAD R50, R45, 0x10, R50 ;  /* 0x000000102d327824 */ /* 0x000fe400078e0232 */
[----:B------:R-:W1:Y:S04]  /*0d90*/  LDSM.16.M88.4 R12, [R54+UR6+0x4000] ;  /* 0x00400006360c783b */ /* 0x000e680008000200 */
[----:B0-----:R-:W0:Y:S04]  /*0da0*/  LDSM.16.M88.4 R8, [R54+UR6+0x4200] ;  /* 0x004200063608783b */ /* 0x001e280008000200 */
[----:B------:R-:W3:Y:S01]  /*0db0*/  LDSM.16.MT88.4 R32, [R55+0x2000] ;  /* 0x002000003720783b */ /* 0x000ee20000004200 */
[----:B------:R-:W-:Y:S01]  /*0dc0*/  BAR.SYNC.DEFER_BLOCKING 0x0 ;  /* 0x0000000000007b1d */ /* 0x000fe20000010000 */
[C---:B-1----:R-:W-:Y:S08]  /*0dd0*/  HMMA.16816.F32 R36, R40.reuse, R12, RZ ;  /* 0x0000000c2824723c */ /* 0x042ff000000018ff */
[----:B0-----:R-:W-:-:S12]  /*0de0*/  HMMA.16816.F32 R40, R40, R8, RZ ;  /* 0x000000082828723c */ /* 0x001fd800000018ff */
[C---:B---3--:R-:W-:Y:S08]  /*0df0*/  HMMA.16816.F32 R36, R32.reuse, R14, R36 ;  /* 0x0000000e2024723c */ /* 0x048ff00000001824 */
[----:B------:R-:W-:Y:S11]  /*0e00*/  HMMA.16816.F32 R40, R32, R10, R40 ;  /* 0x0000000a2028723c */ /* 0x000ff60000001828 */
[----:B------:R-:W-:Y:S01]  /*0e10*/  FMUL R10, R36, UR8 ;  /* 0x00000008240a7c20 */ /* 0x000fe20008400000 */
[----:B------:R-:W-:-:S07]  /*0e20*/  FMUL R11, R37, UR8 ;  /* 0x00000008250b7c20 */ /* 0x000fce0008400000 */
[----:B------:R-:W-:Y:S01]  /*0e30*/  FMUL R8, R40, UR8 ;  /* 0x0000000828087c20 */ /* 0x000fe20008400000 */
[----:B------:R-:W-:-:S04]  /*0e40*/  FMUL R9, R41, UR8 ;  /* 0x0000000829097c20 */ /* 0x000fc80008400000 */
[----:B------:R-:W-:Y:S01]  /*0e50*/  FMNMX3 R8, R10, R11, R8, !PT ;  /* 0x0000000b0a087276 */ /* 0x000fe20007800008 */
[----:B------:R-:W-:Y:S01]  /*0e60*/  FMUL R10, R42, UR8 ;  /* 0x000000082a0a7c20 */ /* 0x000fe20008400000 */
[----:B------:R-:W-:Y:S02]  /*0e70*/  FMUL R11, R43, UR8 ;  /* 0x000000082b0b7c20 */ /* 0x000fe40008400000 */
[----:B------:R-:W-:Y:S01]  /*0e80*/  FMNMX R12, R9, R8, !PT ;  /* 0x00000008090c7209 */ /* 0x000fe20007800000 */
[----:B------:R-:W-:Y:S01]  /*0e90*/  FMUL R8, R38, UR8 ;  /* 0x0000000826087c20 */ /* 0x000fe20008400000 */
[----:B------:R-:W-:-:S03]  /*0ea0*/  FMUL R9, R39, UR8 ;  /* 0x0000000827097c20 */ /* 0x000fc60008400000 */
[----:B------:R-:W0:Y:S02]  /*0eb0*/  SHFL.BFLY PT, R13, R12, 0x2, 0x1f ;  /* 0x0c401f000c0d7f89 */ /* 0x000e2400000e0000 */
[----:B------:R-:W-:-:S04]  /*0ec0*/  FMNMX3 R8, R8, R9, R10, !PT ;  /* 0x0000000908087276 */ /* 0x000fc8000780000a */
[----:B------:R-:W-:-:S05]  /*0ed0*/  FMNMX R8, R11, R8, !PT ;  /* 0x000000080b087209 */ /* 0x000fca0007800000 */
[----:B------:R-:W1:Y:S01]  /*0ee0*/  SHFL.BFLY PT, R9, R8, 0x2, 0x1f ;  /* 0x0c401f0008097f89 */ /* 0x000e6200000e0000 */
[----:B0-----:R-:W-:-:S05]  /*0ef0*/  FMNMX R10, R12, R13, !PT ;  /* 0x0000000d0c0a7209 */ /* 0x001fca0007800000 */
[----:B------:R-:W0:Y:S01]  /*0f00*/  SHFL.BFLY PT, R58, R10, 0x1, 0x1f ;  /* 0x0c201f000a3a7f89 */ /* 0x000e2200000e0000 */
[----:B-1----:R-:W-:-:S05]  /*0f10*/  FMNMX R14, R8, R9, !PT ;  /* 0x00000009080e7209 */ /* 0x002fca0007800000 */
[----:B------:R-:W1:Y:S01]  /*0f20*/  SHFL.BFLY PT, R9, R14, 0x1, 0x1f ;  /* 0x0c201f000e097f89 */ /* 0x000e6200000e0000 */
[----:B0-----:R-:W-:-:S05]  /*0f30*/  FMNMX3 R58, R10, R58, R61, !PT ;  /* 0x0000003a0a3a7276 */ /* 0x001fca000780003d */
[--C-:B------:R-:W-:Y:S01]  /*0f40*/  FFMA R36, R36, UR8, -R58.reuse ;  /* 0x0000000824247c23 */ /* 0x100fe2000800083a */
[--C-:B------:R-:W-:Y:S01]  /*0f50*/  FFMA R37, R37, UR8, -R58.reuse ;  /* 0x0000000825257c23 */ /* 0x100fe2000800083a */
[--C-:B------:R-:W-:Y:S01]  /*0f60*/  FFMA R40, R40, UR8, -R58.reuse ;  /* 0x0000000828287c23 */ /* 0x100fe2000800083a */
[----:B------:R-:W-:Y:S01]  /*0f70*/  FFMA R41, R41, UR8, -R58 ;  /* 0x0000000829297c23 */ /* 0x000fe2000800083a */
[----:B------:R-:W-:Y:S01]  /*0f80*/  FMUL R12, R36, 1.4426950216293334961 ;  /* 0x3fb8aa3b240c7820 */ /* 0x000fe20000400000 */
[----:B------:R-:W-:Y:S01]  /*0f90*/  FMUL R11, R37, 1.4426950216293334961 ;  /* 0x3fb8aa3b250b7820 */ /* 0x000fe20000400000 */
[----:B-1----:R-:W-:Y:S01]  /*0fa0*/  FMNMX3 R36, R14, R9, R59, !PT ;  /* 0x000000090e247276 */ /* 0x002fe2000780003b */
[----:B------:R-:W-:Y:S01]  /*0fb0*/  FMUL R40, R40, 1.4426950216293334961 ;  /* 0x3fb8aa3b28287820 */ /* 0x000fe20000400000 */
[----:B------:R-:W-:Y:S01]  /*0fc0*/  FMUL R9, R41, 1.4426950216293334961 ;  /* 0x3fb8aa3b29097820 */ /* 0x000fe20000400000 */
[----:B------:R-:W-:Y:S01]  /*0fd0*/  FADD R37, -R58, R61 ;  /* 0x0000003d3a257221 */ /* 0x000fe20000000100 */
[----:B------:R-:W-:Y:S01]  /*0fe0*/  MUFU.EX2 R12, R12 ;  /* 0x0000000c000c7308 */ /* 0x000fe20000000800 */
[--C-:B------:R-:W-:Y:S01]  /*0ff0*/  FFMA R38, R38, UR8, -R36.reuse ;  /* 0x0000000826267c23 */ /* 0x100fe20008000824 */
[--C-:B------:R-:W-:Y:S01]  /*1000*/  FFMA R39, R39, UR8, -R36.reuse ;  /* 0x0000000827277c23 */ /* 0x100fe20008000824 */
[--C-:B------:R-:W-:Y:S01]  /*1010*/  FFMA R42, R42, UR8, -R36.reuse ;  /* 0x000000082a2a7c23 */ /* 0x100fe20008000824 */
[--C-:B------:R-:W-:Y:S01]  /*1020*/  FFMA R43, R43, UR8, -R36.reuse ;  /* 0x000000082b2b7c23 */ /* 0x100fe20008000824 */
[----:B------:R-:W-:Y:S01]  /*1030*/  FMUL R13, R38, 1.4426950216293334961 ;  /* 0x3fb8aa3b260d7820 */ /* 0x000fe20000400000 */
[----:B------:R-:W-:Y:S01]  /*1040*/  FMUL R8, R39, 1.4426950216293334961 ;  /* 0x3fb8aa3b27087820 */ /* 0x000fe20000400000 */
[----:B------:R-:W-:Y:S01]  /*1050*/  FMUL R15, R42, 1.4426950216293334961 ;  /* 0x3fb8aa3b2a0f7820 */ /* 0x000fe20000400000 */
[----:B------:R-:W0:Y:S01]  /*1060*/  MUFU.EX2 R11, R11 ;  /* 0x0000000b000b7308 */ /* 0x000e220000000800 */
[----:B------:R-:W-:Y:S01]  /*1070*/  FMUL R10, R43, 1.4426950216293334961 ;  /* 0x3fb8aa3b2b0a7820 */ /* 0x000fe20000400000 */
[----:B------:R-:W-:Y:S01]  /*1080*/  FMUL R38, R37, 1.4426950216293334961 ;  /* 0x3fb8aa3b25267820 */ /* 0x000fe20000400000 */
[----:B------:R-:W-:Y:S01]  /*1090*/  FADD R37, -R36, R59 ;  /* 0x0000003b24257221 */ /* 0x000fe20000000100 */
[----:B------:R-:W-:Y:S01]  /*10a0*/  MOV R61, R58 ;  /* 0x0000003a003d7202 */ /* 0x000fe20000000f00 */
[----:B------:R-:W-:-:S02]  /*10b0*/  IMAD.MOV.U32 R59, RZ, RZ, R36 ;  /* 0x000000ffff3b7224 */ /* 0x000fc400078e0024 */
[----:B------:R-:W-:Y:S01]  /*10c0*/  FMUL R37, R37, 1.4426950216293334961 ;  /* 0x3fb8aa3b25257820 */ /* 0x000fe20000400000 */
[----:B------:R-:W-:Y:S08]  /*10d0*/  MUFU.EX2 R13, R13 ;  /* 0x0000000d000d7308 */ /* 0x000ff00000000800 */
[----:B------:R-:W1:Y:S01]  /*10e0*/  MUFU.EX2 R8, R8 ;  /* 0x0000000800087308 */ /* 0x000e620000000800 */
[----:B0-----:R-:W-:Y:S01]  /*10f0*/  FADD R39, R12, R11 ;  /* 0x0000000b0c277221 */ /* 0x001fe20000000000 */
[----:B------:R-:W-:-:S06]  /*1100*/  F2FP.F16.F32.PACK_AB R12, R11, R12 ;  /* 0x0000000c0b0c723e */ /* 0x000fcc00000000ff */
[----:B------:R1:W0:Y:S08]  /*1110*/  MUFU.EX2 R14, R40 ;  /* 0x00000028000e7308 */ /* 0x0002300000000800 */
[----:B------:R-:W3:Y:S01]  /*1120*/  MUFU.EX2 R15, R15 ;  /* 0x0000000f000f7308 */ /* 0x000ee20000000800 */
[----:B-1----:R-:W-:Y:S01]  /*1130*/  FADD R40, R13, R8 ;  /* 0x000000080d287221 */ /* 0x002fe20000000000 */
[----:B------:R-:W-:-:S06]  /*1140*/  F2FP.F16.F32.PACK_AB R13, R8, R13 ;  /* 0x0000000d080d723e */ /* 0x000fcc00000000ff */
[----:B------:R-:W1:Y:S01]  /*1150*/  MUFU.EX2 R9, R9 ;  /* 0x0000000900097308 */ /* 0x000e620000000800 */
[----:B0-----:R-:W-:-:S07]  /*1160*/  FADD R42, R14, R39 ;  /* 0x000000270e2a7221 */ /* 0x001fce0000000000 */
[----:B------:R-:W0:Y:S01]  /*1170*/  MUFU.EX2 R10, R10 ;  /* 0x0000000a000a7308 */ /* 0x000e220000000800 */
[----:B---3--:R-:W-:-:S07]  /*1180*/  FADD R11, R15, R40 ;  /* 0x000000280f0b7221 */ /* 0x008fce0000000000 */
[----:B------:R-:W3:Y:S01]  /*1190*/  MUFU.EX2 R38, R38 ;  /* 0x0000002600267308 */ /* 0x000ee20000000800 */
[C---:B-1----:R-:W-:Y:S01]  /*11a0*/  FADD R42, R9.reuse, R42 ;  /* 0x0000002a092a7221 */ /* 0x042fe20000000000 */
[----:B------:R-:W-:-:S04]  /*11b0*/  F2FP.F16.F32.PACK_AB R14, R9, R14 ;  /* 0x0000000e090e723e */ /* 0x000fc800000000ff */
[----:B------:R-:W-:Y:S02]  /*11c0*/  SHFL.BFLY PT, R41, R42, 0x2, 0x1f ;  /* 0x0c401f002a297f89 */ /* 0x000fe400000e0000 */
[----:B------:R-:W1:Y:S01]  /*11d0*/  MUFU.EX2 R37, R37 ;  /* 0x0000002500257308 */ /* 0x000e620000000800 */
[C---:B0-----:R-:W-:Y:S01]  /*11e0*/  FADD R40, R10.reuse, R11 ;  /* 0x0000000b0a287221 */ /* 0x041fe20000000000 */
[----:B------:R-:W-:-:S04]  /*11f0*/  F2FP.F16.F32.PACK_AB R15, R10, R15 ;  /* 0x0000000f0a0f723e */ /* 0x000fc800000000ff */
[----:B------:R-:W-:Y:S01]  /*1200*/  SHFL.BFLY PT, R39, R40, 0x2, 0x1f ;  /* 0x0c401f0028277f89 */ /* 0x000fe200000e0000 */
[C---:B---3--:R-:W-:Y:S01]  /*1210*/  FMUL R24, R38.reuse, R24 ;  /* 0x0000001826187220 */ /* 0x048fe20000400000 */
[C---:B------:R-:W-:Y:S01]  /*1220*/  FMUL R25, R38.reuse, R25 ;  /* 0x0000001926197220 */ /* 0x040fe20000400000 */
[C---:B------:R-:W-:Y:S01]  /*1230*/  FMUL R16, R38.reuse, R16 ;  /* 0x0000001026107220 */ /* 0x040fe20000400000 */
[C---:B------:R-:W-:Y:S01]  /*1240*/  FMUL R17, R38.reuse, R17 ;  /* 0x0000001126117220 */ /* 0x040fe20000400000 */
[C---:B------:R-:W-:Y:S01]  /*1250*/  FMUL R28, R38.reuse, R28 ;  /* 0x0000001c261c7220 */ /* 0x040fe20000400000 */
[C---:B------:R-:W-:Y:S01]  /*1260*/  FMUL R29, R38.reuse, R29 ;  /* 0x0000001d261d7220 */ /* 0x040fe20000400000 */
[C---:B------:R-:W-:Y:S01]  /*1270*/  FMUL R20, R38.reuse, R20 ;  /* 0x0000001426147220 */ /* 0x040fe20000400000 */
[----:B------:R-:W-:Y:S01]  /*1280*/  FMUL R21, R38, R21 ;  /* 0x0000001526157220 */ /* 0x000fe20000400000 */
[C---:B-1----:R-:W-:Y:S01]  /*1290*/  FMUL R26, R37.reuse, R26 ;  /* 0x0000001a251a7220 */ /* 0x042fe20000400000 */
[C---:B------:R-:W-:Y:S01]  /*12a0*/  FMUL R27, R37.reuse, R27 ;  /* 0x0000001b251b7220 */ /* 0x040fe20000400000 */
[C---:B------:R-:W-:Y:S01]  /*12b0*/  FMUL R18, R37.reuse, R18 ;  /* 0x0000001225127220 */ /* 0x040fe20000400000 */
[C---:B------:R-:W-:Y:S01]  /*12c0*/  FMUL R19, R37.reuse, R19 ;  /* 0x0000001325137220 */ /* 0x040fe20000400000 */
[C---:B------:R-:W-:Y:S01]  /*12d0*/  FMUL R30, R37.reuse, R30 ;  /* 0x0000001e251e7220 */ /* 0x040fe20000400000 */
[C---:B------:R-:W-:Y:S01]  /*12e0*/  FMUL R31, R37.reuse, R31 ;  /* 0x0000001f251f7220 */ /* 0x040fe20000400000 */
[C---:B------:R-:W-:Y:S01]  /*12f0*/  FMUL R22, R37.reuse, R22 ;  /* 0x0000001625167220 */ /* 0x040fe20000400000 */
[----:B------:R-:W-:Y:S01]  /*1300*/  FMUL R23, R37, R23 ;  /* 0x0000001725177220 */ /* 0x000fe20000400000 */
[----:B--2---:R-:W-:Y:S01]  /*1310*/  STS.U16 [R53+UR6+0x4000], R60 ;  /* 0x0040003c35007988 */ /* 0x004fe20008000406 */
[----:B------:R-:W-:Y:S06]  /*1320*/  BAR.SYNC.DEFER_BLOCKING 0x0 ;  /* 0x0000000000007b1d */ /* 0x000fec0000010000 */
[----:B------:R-:W0:Y:S04]  /*1330*/  LDSM.16.M88.4 R32, [R52+0x4000] ;  /* 0x004000003420783b */ /* 0x000e280000000200 */
[----:B------:R-:W1:Y:S01]  /*1340*/  LDSM.16.M88.4 R8, [R52+0x4200] ;  /* 0x004200003408783b */ /* 0x000e620000000200 */
[----:B0-----:R-:W-:Y:S01]  /*1350*/  HMMA.16816.F32 R24, R12, R32, R24 ;  /* 0x000000200c18723c */ /* 0x001fe20000001818 */
[----:B------:R-:W-:Y:S01]  /*1360*/  FADD R33, R42, R41 ;  /* 0x000000292a217221 */ /* 0x000fe20000000000 */
[----:B------:R-:W-:-:S06]  /*1370*/  FADD R32, R40, R39 ;  /* 0x0000002728207221 */ /* 0x000fcc0000000000 */
[C---:B------:R-:W-:Y:S01]  /*1380*/  HMMA.16816.F32 R16, R12.reuse, R34, R16 ;  /* 0x000000220c10723c */ /* 0x040fe20000001810 */
[----:B------:R-:W0:Y:S04]  /*1390*/  SHFL.BFLY PT, R34, R33, 0x1, 0x1f ;  /* 0x0c201f0021227f89 */ /* 0x000e2800000e0000 */
[----:B------:R-:W2:Y:S03]  /*13a0*/  SHFL.BFLY PT, R35, R32, 0x1, 0x1f ;  /* 0x0c201f0020237f89 */ /* 0x000ea600000e0000 */
[C---:B-1----:R-:W-:Y:S08]  /*13b0*/  HMMA.16816.F32 R28, R12.reuse, R10, R28 ;  /* 0x0000000a0c1c723c */ /* 0x042ff0000000181c */
[----:B------:R-:W-:Y:S01]  /*13c0*/  HMMA.16816.F32 R20, R12, R8, R20 ;  /* 0x000000080c14723c */ /* 0x000fe20000001814 */
[----:B0-----:R-:W-:Y:S01]  /*13d0*/  FADD R9, R33, R34 ;  /* 0x0000002221097221 */ /* 0x001fe20000000000 */
[----:B--2---:R-:W-:-:S03]  /*13e0*/  FADD R8, R32, R35 ;  /* 0x0000002320087221 */ /* 0x004fc60000000000 */
[----:B------:R-:W-:Y:S01]  /*13f0*/  FFMA R57, R38, R57, R9 ;  /* 0x0000003926397223 */ /* 0x000fe20000000009 */
[----:B------:R-:W-:Y:S01]  /*1400*/  FFMA R56, R37, R56, R8 ;  /* 0x0000003825387223 */ /* 0x000fe20000000008 */
[----:B------:R-:W-:-:S13]  /*1410*/  BRA.U !UP0, `(.L_x_1) ;  /* 0xfffffff908247547 */ /* 0x000fda000b83ffff */
.L_x_0:
[----:B------:R-:W-:Y:S01]  /*1420*/  LEA R6, R3, UR6, 0x4 ;  /* 0x0000000603067c11 */ /* 0x000fe2000f8e20ff */
[C---:B------:R-:W-:Y:S01]  /*1430*/  FMUL R14, R57.reuse, 8388608 ;  /* 0x4b000000390e7820 */ /* 0x040fe20000400000 */
[----:B------:R-:W-:Y:S01]  /*1440*/  SHF.L.U32 R7, R0, 0x2, RZ ;  /* 0x0000000200077819 */ /* 0x000fe200000006ff */
[C---:B------:R-:W-:Y:S01]  /*1450*/  FMUL R15, R56.reuse, 8388608 ;  /* 0x4b000000380f7820 */ /* 0x040fe20000400000 */
[----:B------:R-:W-:Y:S01]  /*1460*/  FSETP.GEU.AND P4, PT, R57, 1.175494350822287508e-38, PT ;  /* 0x008000003900780b */ /* 0x000fe20003f8e000 */
[----:B------:R-:W-:Y:S01]  /*1470*/  IMAD R8, R3, -0x8, R6 ;  /* 0xfffffff803087824 */ /* 0x000fe200078e0206 */
[----:B------:R-:W-:Y:S01]  /*1480*/  LOP3.LUT R7, R7, 0x3c0, RZ, 0xc0, !PT ;  /* 0x000003c007077812 */ /* 0x000fe200078ec0ff */
[----:B------:R-:W-:Y:S01]  /*1490*/  IMAD.MOV.U32 R34, RZ, RZ, R31 ;  /* 0x000000ffff227224 */ /* 0x000fe200078e001f */
[----:B------:R-:W-:Y:S01]  /*14a0*/  FSETP.GT.AND P3, PT, |R57|, 8.50705917302346158658e+37, PT ;  /* 0x7e8000003900780b */ /* 0x000fe20003f64200 */
[----:B------:R-:W-:Y:S01]  /*14b0*/  IMAD.MOV.U32 R5, RZ, RZ, R17 ;  /* 0x000000ffff057224 */ /* 0x000fe200078e0011 */
[----:B------:R-:W-:Y:S01]  /*14c0*/  FSETP.GT.AND P2, PT, |R56|, 8.50705917302346158658e+37, PT ;  /* 0x7e8000003800780b */ /* 0x000fe20003f44200 */
[----:B------:R-:W-:Y:S01]  /*14d0*/  IMAD.IADD R9, R7, 0x1, R8 ;  /* 0x0000000107097824 */ /* 0x000fe200078e0208 */
[----:B------:R-:W-:Y:S01]  /*14e0*/  FSEL R14, R14, R57, !P4 ;  /* 0x000000390e0e7208 */ /* 0x000fe20006000000 */
[----:B------:R-:W-:Y:S01]  /*14f0*/  IMAD.MOV.U32 R17, RZ, RZ, R23 ;  /* 0x000000ffff117224 */ /* 0x000fe200078e0017 */
[----:B------:R-:W-:Y:S01]  /*1500*/  FSETP.GEU.AND P1, PT, |R57|, 1.175494350822287508e-38, PT ;  /* 0x008000003900780b */ /* 0x000fe20003f2e200 */
[----:B------:R-:W-:Y:S01]  /*1510*/  BAR.SYNC.DEFER_BLOCKING 0x0 ;  /* 0x0000000000007b1d */ /* 0x000fe20000010000 */
[----:B------:R-:W-:-:S02]  /*1520*/  LOP3.LUT P0, RZ, R0, 0x100, RZ, 0xc0, !PT ;  /* 0x0000010000ff7812 */ /* 0x000fc4000780c0ff */
[C---:B------:R-:W-:Y:S02]  /*1530*/  LOP3.LUT R7, R0.reuse, 0x1f0, RZ, 0xc0, !PT ;  /* 0x000001f000077812 */ /* 0x040fe400078ec0ff */
[----:B------:R-:W-:Y:S01]  /*1540*/  LOP3.LUT R8, R0, 0x8, RZ, 0xc0, !PT ;  /* 0x0000000800087812 */ /* 0x000fe200078ec0ff */
[----:B------:R-:W-:Y:S01]  /*1550*/  @P3 FMUL R57, R57, 0.25 ;  /* 0x3e80000039393820 */ /* 0x000fe20000400000 */
[----:B------:R-:W-:Y:S01]  /*1560*/  FSETP.GEU.AND P6, PT, |R56|, 1.175494350822287508e-38, PT ;  /* 0x008000003800780b */ /* 0x000fe20003fce200 */
[----:B------:R-:W-:Y:S01]  /*1570*/  @P3 FMUL R16, R16, 0.25 ;  /* 0x3e80000010103820 */ /* 0x000fe20000400000 */
[----:B------:R-:W-:Y:S01]  /*1580*/  IADD3 R0, PT, PT, R14, -0x3f3504f3, RZ ;  /* 0xc0cafb0d0e007810 */ /* 0x000fe20007ffe0ff */
[----:B------:R-:W-:Y:S01]  /*1590*/  IMAD R10, R8, 0x200, R6 ;  /* 0x00000200080a7824 */ /* 0x000fe200078e0206 */
[----:B------:R-:W-:Y:S01]  /*15a0*/  FSETP.GEU.AND P5, PT, R56, 1.175494350822287508e-38, PT ;  /* 0x008000003800780b */ /* 0x000fe20003fae000 */
[----:B------:R-:W-:Y:S01]  /*15b0*/  @!P1 FMUL R57, R57, 16777216 ;  /* 0x4b80000039399820 */ /* 0x000fe20000400000 */
[----:B------:R-:W-:Y:S01]  /*15c0*/  LOP3.LUT R13, R0, 0xff800000, RZ, 0xc0, !PT ;  /* 0xff800000000d7812 */ /* 0x000fe200078ec0ff */
[----:B------:R-:W-:Y:S01]  /*15d0*/  @P3 FMUL R24, R24, 0.25 ;  /* 0x3e80000018183820 */ /* 0x000fe20000400000 */
[----:B------:R-:W-:Y:S01]  /*15e0*/  FSEL R15, R15, R56, !P5 ;  /* 0x000000380f0f7208 */ /* 0x000fe20006800000 */
[----:B------:R-:W-:Y:S01]  /*15f0*/  @P2 FMUL R56, R56, 0.25 ;  /* 0x3e80000038382820 */ /* 0x000fe20000400000 */
[----:B------:R-:W-:Y:S01]  /*1600*/  FSEL R3, RZ, -23, P4 ;  /* 0xc1b80000ff037808 */ /* 0x000fe20002000000 */
[----:B------:R-:W-:Y:S01]  /*1610*/  @P2 FMUL R19, R19, 0.25 ;  /* 0x3e80000013132820 */ /* 0x000fe20000400000 */
[----:B------:R-:W-:Y:S01]  /*1620*/  I2FP.F32.S32 R6, R13 ;  /* 0x0000000d00067245 */ /* 0x000fe20000201400 */
[----:B------:R-:W-:Y:S01]  /*1630*/  @!P6 FMUL R56, R56, 16777216 ;  /* 0x4b8000003838e820 */ /* 0x000fe20000400000 */
[----:B------:R-:W-:Y:S01]  /*1640*/  LEA.HI R0, R8, R9, RZ, 0x1f ;  /* 0x0000000908007211 */ /* 0x000fe200078ff8ff */
[----:B------:R-:W-:-:S02]  /*1650*/  VIADD R9, R15, 0xc0cafb0d ;  /* 0xc0cafb0d0f097836 */ /* 0x000fc40000000000 */
[----:B------:R-:W-:Y:S01]  /*1660*/  @P2 FMUL R27, R27, 0.25 ;  /* 0x3e8000001b1b2820 */ /* 0x000fe20000400000 */
[----:B------:R-:W-:Y:S01]  /*1670*/  FFMA.FTZ R3, R6, 1.1920928955078125e-07, R3 ;  /* 0x3400000006037823 */ /* 0x000fe20000010003 */
[----:B------:R-:W0:Y:S01]  /*1680*/  MUFU.RCP R31, R56 ;  /* 0x00000038001f7308 */ /* 0x000e220000001000 */
[----:B------:R-:W-:Y:S01]  /*1690*/  @P2 FMUL R18, R18, 0.25 ;  /* 0x3e80000012122820 */ /* 0x000fe20000400000 */
[----:B------:R-:W-:Y:S01]  /*16a0*/  LOP3.LUT R12, R9, 0xff800000, RZ, 0xc0, !PT ;  /* 0xff800000090c7812 */ /* 0x000fe200078ec0ff */
[----:B------:R-:W-:Y:S01]  /*16b0*/  @!P1 FMUL R16, R16, 16777216 ;  /* 0x4b80000010109820 */ /* 0x000fe20000400000 */
[----:B------:R-:W-:Y:S01]  /*16c0*/  @!P1 FMUL R24, R24, 16777216 ;  /* 0x4b80000018189820 */ /* 0x000fe20000400000 */
[----:B------:R-:W-:Y:S01]  /*16d0*/  @P3 FMUL R5, R5, 0.25 ;  /* 0x3e80000005053820 */ /* 0x000fe20000400000 */
[----:B------:R-:W-:Y:S01]  /*16e0*/  @P3 FMUL R25, R25, 0.25 ;  /* 0x3e80000019193820 */ /* 0x000fe20000400000 */
[----:B------:R-:W-:Y:S01]  /*16f0*/  @!P6 FMUL R19, R19, 16777216 ;  /* 0x4b8000001313e820 */ /* 0x000fe20000400000 */
[----:B------:R-:W1:Y:S01]  /*1700*/  MUFU.RCP R6, R57 ;  /* 0x0000003900067308 */ /* 0x000e620000001000 */
[----:B------:R-:W-:Y:S01]  /*1710*/  @!P6 FMUL R27, R27, 16777216 ;  /* 0x4b8000001b1be820 */ /* 0x000fe20000400000 */
[----:B------:R-:W-:Y:S01]  /*1720*/  FSEL R8, RZ, -23, P5 ;  /* 0xc1b80000ff087808 */ /* 0x000fe20002800000 */
[----:B------:R-:W-:Y:S01]  /*1730*/  @!P6 FMUL R18, R18, 16777216 ;  /* 0x4b8000001212e820 */ /* 0x000fe20000400000 */
[----:B------:R-:W-:Y:S01]  /*1740*/  I2FP.F32.S32 R9, R12 ;  /* 0x0000000c00097245 */ /* 0x000fe20000201400 */
[----:B------:R-:W-:Y:S01]  /*1750*/  @!P1 FMUL R5, R5, 16777216 ;  /* 0x4b80000005059820 */ /* 0x000fe20000400000 */
[----:B------:R-:W-:Y:S01]  /*1760*/  @!P1 FMUL R25, R25, 16777216 ;  /* 0x4b80000019199820 */ /* 0x000fe20000400000 */
[----:B------:R-:W-:Y:S01]  /*1770*/  LEA R7, R7, R10, 0x3 ;  /* 0x0000000a07077211 */ /* 0x000fe200078e18ff */
[----:B------:R-:W-:Y:S01]  /*1780*/  @P2 FMUL R26, R26, 0.25 ;  /* 0x3e8000001a1a2820 */ /* 0x000fe20000400000 */
[C---:B0-----:R-:W-:Y:S01]  /*1790*/  FMUL R11, R31.reuse, R19 ;  /* 0x000000131f0b7220 */ /* 0x041fe20000400000 */
[----:B------:R-:W-:Y:S01]  /*17a0*/  FMUL R10, R31, R18 ;  /* 0x000000121f0a7220 */ /* 0x000fe20000400000 */
[----:B------:R-:W-:Y:S01]  /*17b0*/  FFMA.FTZ R18, R9, 1.1920928955078125e-07, R8 ;  /* 0x3400000009127823 */ /* 0x000fe20000010008 */
[----:B------:R-:W-:Y:S01]  /*17c0*/  @!P6 FMUL R26, R26, 16777216 ;  /* 0x4b8000001a1ae820 */ /* 0x000fe20000400000 */
[----:B------:R-:W0:Y:S01]  /*17d0*/  LDCU.64 UR4, c[0x0][0x3e0] ;  /* 0x00007c00ff0477ac */ /* 0x000e220008000a00 */
[----:B------:R-:W-:Y:S01]  /*17e0*/  @P2 FMUL R30, R30, 0.25 ;  /* 0x3e8000001e1e2820 */ /* 0x000fe20000400000 */
[----:B------:R-:W-:Y:S01]  /*17f0*/  @P3 FMUL R21, R21, 0.25 ;  /* 0x3e80000015153820 */ /* 0x000fe20000400000 */
[C---:B------:R-:W-:Y:S01]  /*1800*/  FMUL R19, R31.reuse, R26 ;  /* 0x0000001a1f137220 */ /* 0x040fe20000400000 */
[C---:B-1----:R-:W-:Y:S01]  /*1810*/  FMUL R16, R6.reuse, R16 ;  /* 0x0000001006107220 */ /* 0x042fe20000400000 */
[C---:B------:R-:W-:Y:S01]  /*1820*/  FMUL R23, R6.reuse, R24 ;  /* 0x0000001806177220 */ /* 0x040fe20000400000 */
[----:B------:R-:W-:Y:S01]  /*1830*/  FMUL R24, R31, R27 ;  /* 0x0000001b1f187220 */ /* 0x000fe20000400000 */
[C---:B------:R-:W-:Y:S01]  /*1840*/  FMUL R5, R6.reuse, R5 ;  /* 0x0000000506057220 */ /* 0x040fe20000400000 */
[----:B------:R-:W-:Y:S01]  /*1850*/  FMUL R32, R6, R25 ;  /* 0x0000001906207220 */ /* 0x000fe20000400000 */
[----:B------:R-:W-:Y:S01]  /*1860*/  F2FP.F16.F32.PACK_AB R10, R10, R19 ;  /* 0x000000130a0a723e */ /* 0x000fe200000000ff */
[----:B------:R-:W-:Y:S01]  /*1870*/  @P3 FMUL R20, R20, 0.25 ;  /* 0x3e80000014143820 */ /* 0x000fe20000400000 */
[----:B------:R-:W-:Y:S01]  /*1880*/  F2FP.F16.F32.PACK_AB R8, R16, R23 ;  /* 0x000000171008723e */ /* 0x000fe200000000ff */
[----:B------:R-:W-:Y:S01]  /*1890*/  @!P6 FMUL R30, R30, 16777216 ;  /* 0x4b8000001e1ee820 */ /* 0x000fe20000400000 */
[----:B------:R-:W-:Y:S01]  /*18a0*/  IADD3 R23, PT, PT, R14, -R13, RZ ;  /* 0x8000000d0e177210 */ /* 0x000fe20007ffe0ff */
[----:B------:R-:W-:Y:S01]  /*18b0*/  @P2 FMUL R34, R34, 0.25 ;  /* 0x3e80000022222820 */ /* 0x000fe20000400000 */
[----:B------:R-:W-:Y:S01]  /*18c0*/  F2FP.F16.F32.PACK_AB R11, R11, R24 ;  /* 0x000000180b0b723e */ /* 0x000fe200000000ff */
[----:B------:R-:W-:Y:S01]  /*18d0*/  IMAD.IADD R24, R15, 0x1, -R12 ;  /* 0x000000010f187824 */ /* 0x000fe200078e0a0c */
[----:B------:R-:W-:Y:S01]  /*18e0*/  F2FP.F16.F32.PACK_AB R9, R5, R32 ;  /* 0x000000200509723e */ /* 0x000fe200000000ff */
[----:B------:R-:W-:-:S02]  /*18f0*/  IMAD.MOV.U32 R5, RZ, RZ, 0x3dc6b27f ;  /* 0x3dc6b27fff057424 */ /* 0x000fc400078e00ff */
[----:B------:R-:W-:Y:S01]  /*1900*/  FADD R23, R23, -1 ;  /* 0xbf80000017177421 */ /* 0x000fe20000000000 */
[----:B------:R-:W-:Y:S01]  /*1910*/  FADD R24, R24, -1 ;  /* 0xbf80000018187421 */ /* 0x000fe20000000000 */
[----:B------:R-:W-:Y:S01]  /*1920*/  @P2 FMUL R17, R17, 0.25 ;  /* 0x3e80000011112820 */ /* 0x000fe20000400000 */
[----:B------:R-:W-:Y:S01]  /*1930*/  STSM.16.M88.4 [R7], R8 ;  /* 0x0000000807007844 */ /* 0x000fe20000000200 */
[-C--:B------:R-:W-:Y:S01]  /*1940*/  FFMA.FTZ R12, R23, R5.reuse, -0.16845393180847167969 ;  /* 0xbe2c7f30170c7423 */ /* 0x080fe20000010005 */
[----:B------:R-:W-:Y:S01]  /*1950*/  FFMA.FTZ R5, R24, R5, -0.16845393180847167969 ;  /* 0xbe2c7f3018057423 */ /* 0x000fe20000010005 */
[----:B------:R-:W-:Y:S01]  /*1960*/  @P2 FMUL R22, R22, 0.25 ;  /* 0x3e80000016162820 */ /* 0x000fe20000400000 */
[----:B------:R-:W-:Y:S01]  /*1970*/  @!P1 FMUL R21, R21, 16777216 ;  /* 0x4b80000015159820 */ /* 0x000fe20000400000 */
[----:B------:R-:W-:Y:S01]  /*1980*/  FFMA.FTZ R12, R23, R12, 0.1716887056827545166 ;  /* 0x3e2fcf2a170c7423 */ /* 0x000fe2000001000c */
[C---:B------:R-:W-:Y:S01]  /*1990*/  FFMA.FTZ R13, R24.reuse, R5, 0.1716887056827545166 ;  /* 0x3e2fcf2a180d7423 */ /* 0x040fe20000010005 */
[----:B------:R-:W-:Y:S01]  /*19a0*/  LEA R47, R47, UR6, 0x4 ;  /* 0x000000062f2f7c11 */ /* 0x000fe2000f8e20ff */
[----:B------:R-:W-:Y:S01]  /*19b0*/  BAR.SYNC.DEFER_BLOCKING 0x0 ;  /* 0x0000000000007b1d */ /* 0x000fe20000010000 */
[C---:B------:R-:W-:Y:S01]  /*19c0*/  FFMA.FTZ R26, R23.reuse, R12, -0.17900948226451873779 ;  /* 0xbe374e43171a7423 */ /* 0x040fe2000001000c */
[----:B------:R-:W-:Y:S01]  /*19d0*/  FFMA.FTZ R25, R24, R13, -0.17900948226451873779 ;  /* 0xbe374e4318197423 */ /* 0x000fe2000001000d */
[----:B------:R-:W-:Y:S01]  /*19e0*/  ISETP.GE.U32.AND P2, PT, R14, 0x7f800000, PT ;  /* 0x7f8000000e00780c */ /* 0x000fe20003f46070 */
[----:B------:R-:W-:Y:S01]  /*19f0*/  @!P1 FMUL R20, R20, 16777216 ;  /* 0x4b80000014149820 */ /* 0x000fe20000400000 */
[----:B------:R-:W-:Y:S01]  /*1a00*/  FFMA.FTZ R26, R23, R26, 0.20512372255325317383 ;  /* 0x3e520bf4171a7423 */ /* 0x000fe2000001001a */
[----:B------:R-:W-:-:S02]  /*1a10*/  FFMA.FTZ R25, R24, R25, 0.20512372255325317383 ;  /* 0x3e520bf418197423 */ /* 0x000fc40000010019 */
[----:B------:R-:W1:Y:S01]  /*1a20*/  LDC.64 R12, c[0x0][0x398] ;  /* 0x0000e600ff0c7b82 */ /* 0x000e620000000a00 */
[----:B------:R-:W-:Y:S01]  /*1a30*/  FMUL R19, R31, R30 ;  /* 0x0000001e1f137220 */ /* 0x000fe20000400000 */
[----:B------:R-:W-:Y:S01]  /*1a40*/  FFMA.FTZ R26, R23, R26, -0.24046532809734344482 ;  /* 0xbe763c8b171a7423 */ /* 0x000fe2000001001a */
[----:B------:R-:W-:Y:S01]  /*1a50*/  FFMA.FTZ R25, R24, R25, -0.24046532809734344482 ;  /* 0xbe763c8b18197423 */ /* 0x000fe20000010019 */
[----:B------:R-:W-:Y:S01]  /*1a60*/  FMUL R30, R6, R21 ;  /* 0x00000015061e7220 */ /* 0x000fe20000400000 */
[----:B------:R-:W-:Y:S01]  /*1a70*/  @P3 FMUL R29, R29, 0.25 ;  /* 0x3e8000001d1d3820 */ /* 0x000fe20000400000 */
[C---:B------:R-:W-:Y:S01]  /*1a80*/  FFMA.FTZ R26, R23.reuse, R26, 0.28857114911079406738 ;  /* 0x3e93bf99171a7423 */ /* 0x040fe2000001001a */
[----:B------:R-:W-:Y:S01]  /*1a90*/  FFMA.FTZ R25, R24, R25, 0.28857114911079406738 ;  /* 0x3e93bf9918197423 */ /* 0x000fe20000010019 */
[----:B------:R-:W2:Y:S01]  /*1aa0*/  LDC R5, c[0x0][0x3e8] ;  /* 0x0000fa00ff057b82 */ /* 0x000ea20000000800 */
[----:B------:R-:W-:Y:S01]  /*1ab0*/  @P3 FMUL R28, R28, 0.25 ;  /* 0x3e8000001c1c3820 */ /* 0x000fe20000400000 */
[C---:B------:R-:W-:Y:S01]  /*1ac0*/  FFMA.FTZ R26, R23.reuse, R26, -0.36067417263984680176 ;  /* 0xbeb8aa49171a7423 */ /* 0x040fe2000001001a */
[----:B------:R-:W-:Y:S01]  /*1ad0*/  FFMA.FTZ R25, R24, R25, -0.36067417263984680176 ;  /* 0xbeb8aa4918197423 */ /* 0x000fe20000010019 */
[----:B------:R-:W-:Y:S01]  /*1ae0*/  FMUL R21, R6, R20 ;  /* 0x0000001406157220 */ /* 0x000fe20000400000 */
[----:B0-----:R-:W-:Y:S01]  /*1af0*/  UIMAD UR4, UR7, UR4, URZ ;  /* 0x00000004070472a4 */ /* 0x001fe2000f8e02ff */
[----:B------:R-:W-:Y:S01]  /*1b00*/  FFMA.FTZ R26, R23, R26, 0.48089820146560668945 ;  /* 0x3ef6384a171a7423 */ /* 0x000fe2000001001a */
[C---:B------:R-:W-:Y:S01]  /*1b10*/  FFMA.FTZ R25, R24.reuse, R25, 0.48089820146560668945 ;  /* 0x3ef6384a18197423 */ /* 0x040fe20000010019 */
[----:B------:R-:W-:Y:S01]  /*1b20*/  ISETP.GE.U32.AND P3, PT, R15, 0x7f800000, PT ;  /* 0x7f8000000f00780c */ /* 0x000fe20003f66070 */
[----:B------:R-:W0:Y:S01]  /*1b30*/  LDS.128 R8, [R47] ;  /* 0x000000002f087984 */ /* 0x000e220000000c00 */
[----:B------:R-:W-:Y:S01]  /*1b40*/  FFMA.FTZ R26, R23, R26, -0.72134751081466674805 ;  /* 0xbf38aa3b171a7423 */ /* 0x000fe2000001001a */
[----:B------:R-:W-:Y:S01]  /*1b50*/  FFMA.FTZ R25, R24, R25, -0.72134751081466674805 ;  /* 0xbf38aa3b18197423 */ /* 0x000fe20000010019 */
[----:B------:R-:W-:-:S02]  /*1b60*/  IMAD R20, R46, UR5, RZ ;  /* 0x000000052e147c24 */ /* 0x000fc4000f8e02ff */
[----:B------:R-:W-:Y:S01]  /*1b70*/  @!P1 FMUL R29, R29, 16777216 ;  /* 0x4b8000001d1d9820 */ /* 0x000fe20000400000 */
[C---:B------:R-:W-:Y:S01]  /*1b80*/  FMUL R26, R23.reuse, R26 ;  /* 0x0000001a171a7220 */ /* 0x040fe20000400000 */
[----:B------:R-:W-:Y:S01]  /*1b90*/  FMUL R25, R24, R25 ;  /* 0x0000001918197220 */ /* 0x000fe20000400000 */
[----:B------:R-:W-:Y:S01]  /*1ba0*/  @!P1 FMUL R28, R28, 16777216 ;  /* 0x4b8000001c1c9820 */ /* 0x000fe20000400000 */
[----:B------:R-:W-:Y:S01]  /*1bb0*/  USHF.L.U32 UR8, UR4, 0x1, URZ ;  /* 0x0000000104087899 */ /* 0x000fe200080006ff */
[C---:B------:R-:W-:Y:S01]  /*1bc0*/  FMUL R26, R23.reuse, R26 ;  /* 0x0000001a171a7220 */ /* 0x040fe20000400000 */
[----:B------:R-:W-:Y:S01]  /*1bd0*/  FMUL R25, R24, R25 ;  /* 0x0000001918197220 */ /* 0x000fe20000400000 */
[C---:B------:R-:W-:Y:S01]  /*1be0*/  FMUL R29, R6.reuse, R29 ;  /* 0x0000001d061d7220 */ /* 0x040fe20000400000 */
[----:B------:R-:W-:Y:S01]  /*1bf0*/  FMUL R28, R6, R28 ;  /* 0x0000001c061c7220 */ /* 0x000fe20000400000 */
[----:B------:R-:W-:Y:S01]  /*1c00*/  FFMA.FTZ R26, R23, 1.4426950216293334961, R26 ;  /* 0x3fb8aa3b171a7823 */ /* 0x000fe2000001001a */
[----:B------:R-:W-:Y:S01]  /*1c10*/  FFMA.FTZ R25, R24, 1.4426950216293334961, R25 ;  /* 0x3fb8aa3b18197823 */ /* 0x000fe20000010019 */
[----:B------:R-:W-:Y:S01]  /*1c20*/  SHF.L.U32 R23, R20, 0x1, RZ ;  /* 0x0000000114177819 */ /* 0x000fe200000006ff */
[----:B------:R-:W-:-:S02]  /*1c30*/  @P2 IMAD.MOV.U32 R27, RZ, RZ, 0x7f800000 ;  /* 0x7f800000ff1b2424 */ /* 0x000fc400078e00ff */
[----:B------:R-:W-:Y:S01]  /*1c40*/  @!P6 FMUL R22, R22, 16777216 ;  /* 0x4b8000001616e820 */ /* 0x000fe20000400000 */
[----:B------:R-:W-:Y:S01]  /*1c50*/  FADD R6, R18, R25 ;  /* 0x0000001912067221 */ /* 0x000fe20000000000 */
[----:B-1----:R-:W-:Y:S01]  /*1c60*/  IADD3 R18, P4, P5, R23, UR8, R12 ;  /* 0x0000000817127c10 */ /* 0x002fe2000fd9e00c */
[----:B--2---:R-:W-:Y:S02]  /*1c70*/  IMAD R23, R2, R5, RZ ;  /* 0x0000000502177224 */ /* 0x004fe400078e02ff */
[----:B------:R-:W-:Y:S01]  /*1c80*/  @!P6 FMUL R34, R34, 16777216 ;  /* 0x4b8000002222e820 */ /* 0x000fe20000400000 */
[----:B------:R-:W-:Y:S01]  /*1c90*/  @!P6 FMUL R17, R17, 16777216 ;  /* 0x4b8000001111e820 */ /* 0x000fe20000400000 */
[----:B------:R-:W-:Y:S01]  /*1ca0*/  FADD R3, R3, R26 ;  /* 0x0000001a03037221 */ /* 0x000fe20000000000 */
[C---:B------:R-:W-:Y:S01]  /*1cb0*/  FSETP.NEU.AND P1, PT, R14.reuse, RZ, PT ;  /* 0x000000ff0e00720b */ /* 0x040fe20003f2d000 */
[----:B------:R-:W-:Y:S01]  /*1cc0*/  @P2 FFMA.FTZ R3, R14, R27, +INF ;  /* 0x7f8000000e032423 */ /* 0x000fe2000001001b */
[----:B------:R-:W-:Y:S01]  /*1cd0*/  FMUL R22, R31, R22 ;  /* 0x000000161f167220 */ /* 0x000fe20000400000 */
[----:B------:R-:W-:Y:S01]  /*1ce0*/  UIMAD.WIDE UR4, UR4, 0x2, URZ ;  /* 0x00000002040478a5 */ /* 0x000fe2000f8e02ff */
[----:B------:R-:W-:-:S02]  /*1cf0*/  @P3 IMAD.MOV.U32 R14, RZ, RZ, 0x7f800000 ;  /* 0x7f800000ff0e3424 */ /* 0x000fc400078e00ff */
[----:B------:R-:W-:Y:S01]  /*1d00*/  FMUL R16, R31, R34 ;  /* 0x000000221f107220 */ /* 0x000fe20000400000 */
[----:B------:R-:W-:-:S04]  /*1d10*/  IMAD.HI R20, R20, 0x2, RZ ;  /* 0x0000000214147827 */ /* 0x000fc800078e02ff */
[----:B------:R-:W-:Y:S01]  /*1d20*/  FMUL R17, R31, R17 ;  /* 0x000000111f117220 */ /* 0x000fe20000400000 */
[----:B------:R-:W-:Y:S01]  /*1d30*/  @P3 FFMA.FTZ R6, R15, R14, +INF ;  /* 0x7f8000000f063423 */ /* 0x000fe2000001000e */
[----:B------:R-:W-:Y:S01]  /*1d40*/  F2FP.F16.F32.PACK_AB R14, R19, R22 ;  /* 0x00000016130e723e */ /* 0x000fe200000000ff */
[----:B------:R-:W-:Y:S01]  /*1d50*/  IMAD R25, R5, 0x2, R23 ;  /* 0x0000000205197824 */ /* 0x000fe200078e0217 */
[----:B------:R-:W-:Y:S02]  /*1d60*/  FSETP.NEU.AND P2, PT, R15, RZ, PT ;  /* 0x000000ff0f00720b */ /* 0x000fe40003f4d000 */
[----:B------:R-:W-:Y:S01]  /*1d70*/  IADD3.X R2, PT, PT, R20, UR5, R13, P4, P5 ;  /* 0x0000000514027c10 */ /* 0x000fe2000a7ea40d */
[----:B------:R-:W1:Y:S01]  /*1d80*/  LDCU UR4, c[0x0][0x3ec] ;  /* 0x00007d80ff0477ac */ /* 0x000e620008000800 */
[----:B------:R-:W-:Y:S02]  /*1d90*/  LEA R19, R5, R25, 0x1 ;  /* 0x0000001905137211 */ /* 0x000fe400078e08ff */
[----:B------:R-:W-:-:S02]  /*1da0*/  F2FP.F16.F32.PACK_AB R12, R28, R21 ;  /* 0x000000151c0c723e */ /* 0x000fc400000000ff */
[----:B------:R-:W-:Y:S01]  /*1db0*/  F2FP.F16.F32.PACK_AB R13, R29, R30 ;  /* 0x0000001e1d0d723e */ /* 0x000fe200000000ff */
[----:B------:R-:W-:Y:S01]  /*1dc0*/  IMAD R27, R5, 0x2, R19 ;  /* 0x00000002051b7824 */ /* 0x000fe200078e0213 */
[----:B------:R-:W-:Y:S01]  /*1dd0*/  F2FP.F16.F32.PACK_AB R15, R16, R17 ;  /* 0x00000011100f723e */ /* 0x000fe200000000ff */
[----:B------:R-:W-:Y:S01]  /*1de0*/  BAR.SYNC.DEFER_BLOCKING 0x0 ;  /* 0x0000000000007b1d */ /* 0x000fe20000010000 */
[-C--:B------:R-:W-:Y:S01]  /*1df0*/  LEA R20, P3, R23, R18.reuse, 0x1 ;  /* 0x0000001217147211 */ /* 0x080fe200078608ff */
[----:B------:R-:W-:Y:S01]  /*1e00*/  IMAD R29, R5, 0x2, R27 ;  /* 0x00000002051d7824 */ /* 0x000fe200078e021b */
[----:B------:R-:W-:Y:S02]  /*1e10*/  LEA R16, P4, R25, R18, 0x1 ;  /* 0x0000001219107211 */ /* 0x000fe400078808ff */
[----:B------:R-:W-:Y:S02]  /*1e20*/  LEA.HI.X.SX32 R21, R23, R2, 0x1, P3 ;  /* 0x0000000217157211 */ /* 0x000fe400018f0eff */
[----:B------:R-:W-:-:S02]  /*1e30*/  LEA R22, P3, R19, R18, 0x1 ;  /* 0x0000001213167211 */ /* 0x000fc400078608ff */
[-C--:B------:R-:W-:Y:S01]  /*1e40*/  LEA.HI.X.SX32 R17, R25, R2.reuse, 0x1, P4 ;  /* 0x0000000219117211 */ /* 0x080fe200020f0eff */
[----:B-1----:R-:W-:Y:S01]  /*1e50*/  UIMAD UR4, UR7, UR4, URZ ;  /* 0x00000004070472a4 */ /* 0x002fe2000f8e02ff */
[----:B------:R-:W-:Y:S02]  /*1e60*/  LEA.HI.X.SX32 R23, R19, R2, 0x1, P3 ;  /* 0x0000000213177211 */ /* 0x000fe400018f0eff */
[----:B------:R-:W-:Y:S01]  /*1e70*/  LEA R19, R5, R29, 0x1 ;  /* 0x0000001d05137211 */ /* 0x000fe200078e08ff */
[----:B------:R-:W-:Y:S01]  /*1e80*/  USHF.L.U32 UR7, UR4, 0x2, URZ ;  /* 0x0000000204077899 */ /* 0x000fe200080006ff */
[----:B------:R-:W-:Y:S01]  /*1e90*/  LEA R24, P3, R27, R18, 0x1 ;  /* 0x000000121b187211 */ /* 0x000fe200078608ff */
[----:B------:R-:W-:Y:S01]  /*1ea0*/  UIMAD.WIDE UR4, UR4, 0x4, URZ ;  /* 0x00000004040478a5 */ /* 0x000fe2000f8e02ff */
[----:B0-----:R-:W-:Y:S01]  /*1eb0*/  PRMT R38, R9, 0x7632, R38 ;  /* 0x0000763209267816 */ /* 0x001fe20000000026 */
[----:B------:R-:W-:Y:S01]  /*1ec0*/  IMAD R31, R5, 0x2, R19 ;  /* 0x00000002051f7824 */ /* 0x000fe200078e0213 */
[----:B------:R-:W-:-:S02]  /*1ed0*/  LEA.HI.X.SX32 R25, R27, R2, 0x1, P3 ;  /* 0x000000021b197211 */ /* 0x000fc400018f0eff */
[C---:B------:R-:W-:Y:S02]  /*1ee0*/  LEA R26, P3, R29.reuse, R18, 0x1 ;  /* 0x000000121d1a7211 */ /* 0x040fe400078608ff */
[----:B------:R-:W-:Y:S01]  /*1ef0*/  PRMT R40, R10, 0x7632, R40 ;  /* 0x000076320a287816 */ /* 0x000fe20000000028 */
[----:B------:R0:W-:Y:S01]  /*1f00*/  STSM.16.M88.4 [R7], R12 ;  /* 0x0000000c07007844 */ /* 0x0001e20000000200 */
[----:B------:R-:W-:Y:S02]  /*1f10*/  LEA.HI.X.SX32 R27, R29, R2, 0x1, P3 ;  /* 0x000000021d1b7211 */ /* 0x000fe400018f0eff */
[----:B------:R-:W-:Y:S01]  /*1f20*/  PRMT R41, R11, 0x7632, R41 ;  /* 0x000076320b297816 */ /* 0x000fe20000000029 */
[----:B------:R-:W-:Y:S01]  /*1f30*/  BAR.SYNC.DEFER_BLOCKING 0x0 ;  /* 0x0000000000007b1d */ /* 0x000fe20000010000 */
[----:B------:R-:W-:Y:S02]  /*1f40*/  FSEL R3, R3, -INF , P1 ;  /* 0xff80000003037808 */ /* 0x000fe40000800000 */
[----:B------:R-:W-:-:S03]  /*1f50*/  LOP3.LUT R4, R4, 0x3f8, RZ, 0xc0, !PT ;  /* 0x000003f804047812 */ /* 0x000fc600078ec0ff */
[----:B------:R-:W-:Y:S01]  /*1f60*/  FFMA R58, R3, 0.69314718246459960938, R58 ;  /* 0x3f317218033a7823 */ /* 0x000fe2000000003a */
[C---:B------:R-:W-:Y:S01]  /*1f70*/  SHF.L.U32 R3, R46.reuse, 0x2, RZ ;  /* 0x000000022e037819 */ /* 0x040fe200000006ff */
[----:B------:R-:W-:-:S04]  /*1f80*/  IMAD.HI R46, R46, 0x4, RZ ;  /* 0x000000042e2e7827 */ /* 0x000fc800078e02ff */
[----:B0-----:R-:W-:-:S05]  /*1f90*/  IMAD R7, R5, 0x2, R31 ;  /* 0x0000000205077824 */ /* 0x001fca00078e021f */
[----:B------:R-:W-:-:S05]  /*1fa0*/  LEA R33, R5, R7, 0x1 ;  /* 0x0000000705217211 */ /* 0x000fca00078e08ff */
[C---:B------:R-:W-:Y:S01]  /*1fb0*/  IMAD R29, R5.reuse, 0x2, R33 ;  /* 0x00000002051d7824 */ /* 0x040fe200078e0221 */
[----:B------:R-:W0:Y:S03]  /*1fc0*/  LDS.128 R12, [R47] ;  /* 0x000000002f0c7984 */ /* 0x000e260000000c00 */
[----:B------:R-:W-:Y:S01]  /*1fd0*/  IMAD R35, R5, 0x2, R29 ;  /* 0x0000000205237824 */ /* 0x000fe200078e021d */
[----:B------:R1:W-:Y:S04]  /*1fe0*/  STG.E.U16 desc[UR10][R20.64], R8 ;  /* 0x0000000814007986 */ /* 0x0003e8000c10150a */
[----:B------:R2:W-:Y:S04]  /*1ff0*/  STG.E.U16 desc[UR10][R16.64], R9 ;  /* 0x0000000910007986 */ /* 0x0005e8000c10150a */
[----:B------:R3:W-:Y:S01]  /*2000*/  STG.E.U16 desc[UR10][R22.64], R10 ;  /* 0x0000000a16007986 */ /* 0x0007e2000c10150a */
[----:B-1----:R-:W-:-:S03]  /*2010*/  LEA R20, P4, R7, R18, 0x1 ;  /* 0x0000001207147211 */ /* 0x002fc600078808ff */
[----:B------:R1:W-:Y:S01]  /*2020*/  STG.E.U16 desc[UR10][R24.64], R11 ;  /* 0x0000000b18007986 */ /* 0x0003e2000c10150a */
[----:B--2---:R-:W-:Y:S02]  /*2030*/  PRMT R17, R8, 0x7632, R17 ;  /* 0x0000763208117816 */ /* 0x004fe40000000011 */
[----:B------:R-:W-:Y:S02]  /*2040*/  LEA R8, P3, R19, R18, 0x1 ;  /* 0x0000001213087211 */ /* 0x000fe400078608ff */
[-C--:B------:R-:W-:Y:S01]  /*2050*/  LEA.HI.X.SX32 R21, R7, R2.reuse, 0x1, P4 ;  /* 0x0000000207157211 */ /* 0x080fe200020f0eff */
[----:B------:R2:W-:Y:S01]  /*2060*/  STG.E.U16 desc[UR10][R26.64], R17 ;  /* 0x000000111a007986 */ /* 0x0005e2000c10150a */
[----:B------:R-:W-:Y:S02]  /*2070*/  LEA.HI.X.SX32 R9, R19, R2, 0x1, P3 ;  /* 0x0000000213097211 */ /* 0x000fe400018f0eff */
[----:B------:R-:W-:Y:S02]  /*2080*/  LEA R19, R5, R35, 0x1 ;  /* 0x0000002305137211 */ /* 0x000fe400078e08ff */
[-C--:B---3--:R-:W-:Y:S01]  /*2090*/  LEA R22, P3, R31, R18.reuse, 0x1 ;  /* 0x000000121f167211 */ /* 0x088fe200078608ff */
[----:B------:R3:W-:Y:S01]  /*20a0*/  STG.E.U16 desc[UR10][R8.64], R38 ;  /* 0x0000002608007986 */ /* 0x0007e2000c10150a */
[----:B------:R-:W-:Y:S01]  /*20b0*/  LEA R16, P5, R33, R18, 0x1 ;  /* 0x0000001221107211 */ /* 0x000fe200078a08ff */
[----:B------:R-:W-:Y:S01]  /*20c0*/  IMAD R37, R5, 0x2, R19 ;  /* 0x0000000205257824 */ /* 0x000fe200078e0213 */
[----:B------:R-:W-:-:S02]  /*20d0*/  LEA.HI.X.SX32 R23, R31, R2, 0x1, P3 ;  /* 0x000000021f177211 */ /* 0x000fc400018f0eff */
[----:B-1----:R-:W-:Y:S01]  /*20e0*/  LEA R24, P3, R29, R18, 0x1 ;  /* 0x000000121d187211 */ /* 0x002fe200078608ff */
[----:B------:R-:W-:Y:S01]  /*20f0*/  IMAD R7, R5, 0x2, R37 ;  /* 0x0000000205077824 */ /* 0x000fe200078e0225 */
[----:B--2---:R-:W-:Y:S01]  /*2100*/  LEA.HI.X.SX32 R17, R33, R2, 0x1, P5 ;  /* 0x0000000221117211 */ /* 0x004fe200028f0eff */
[----:B------:R-:W-:Y:S01]  /*2110*/  STG.E.U16 desc[UR10][R22.64], R40 ;  /* 0x0000002816007986 */ /* 0x000fe2000c10150a */
[-C--:B------:R-:W-:Y:S02]  /*2120*/  LEA R26, P4, R35, R18.reuse, 0x1 ;  /* 0x00000012231a7211 */ /* 0x080fe400078808ff */
[----:B------:R-:W-:Y:S01]  /*2130*/  LEA R39, R5, R7, 0x1 ;  /* 0x0000000705277211 */ /* 0x000fe200078e08ff */
[----:B------:R-:W-:Y:S01]  /*2140*/  STG.E.U16 desc[UR10][R20.64], R41 ;  /* 0x0000002914007986 */ /* 0x000fe2000c10150a */
[----:B------:R-:W-:Y:S02]  /*2150*/  LEA R10, P5, R19, R18, 0x1 ;  /* 0x00000012130a7211 */ /* 0x000fe400078a08ff */
[-C--:B------:R-:W-:Y:S01]  /*2160*/  LEA.HI.X.SX32 R25, R29, R2.reuse, 0x1, P3 ;  /* 0x000000021d197211 */ /* 0x080fe200018f0eff */
[----:B------:R-:W-:Y:S01]  /*2170*/  IMAD R5, R5, 0x2, R39 ;  /* 0x0000000205057824 */ /* 0x000fe200078e0227 */
[-C--:B------:R-:W-:Y:S01]  /*2180*/  LEA.HI.X.SX32 R27, R35, R2.reuse, 0x1, P4 ;  /* 0x00000002231b7211 */ /* 0x080fe200020f0eff */
[----:B0-----:R-:W-:Y:S01]  /*2190*/  STG.E.U16 desc[UR10][R16.64], R12 ;  /* 0x0000000c10007986 */ /* 0x001fe2000c10150a */
[----:B------:R-:W-:Y:S01]  /*21a0*/  LEA.HI.X.SX32 R11, R19, R2, 0x1, P5 ;  /* 0x00000002130b7211 */ /* 0x000fe200028f0eff */
[----:B------:R-:W0:Y:S01]  /*21b0*/  LDC.64 R34, c[0x0][0x3a0] ;  /* 0x0000e800ff227b82 */ /* 0x000e220000000a00 */
[-C--:B------:R-:W-:Y:S01]  /*21c0*/  LEA R30, P3, R37, R18.reuse, 0x1 ;  /* 0x00000012251e7211 */ /* 0x080fe200078608ff */
[----:B------:R-:W-:Y:S01]  /*21d0*/  STG.E.U16 desc[UR10][R24.64], R13 ;  /* 0x0000000d18007986 */ /* 0x000fe2000c10150a */
[----:B------:R-:W-:-:S02]  /*21e0*/  LEA R32, P4, R7, R18, 0x1 ;  /* 0x0000001207207211 */ /* 0x000fc400078808ff */
[-C--:B------:R-:W-:Y:S01]  /*21f0*/  LEA R28, P5, R39, R18.reuse, 0x1 ;  /* 0x00000012271c7211 */ /* 0x080fe200078a08ff */
[----:B------:R-:W-:Y:S01]  /*2200*/  STG.E.U16 desc[UR10][R26.64], R14 ;  /* 0x0000000e1a007986 */ /* 0x000fe2000c10150a */
[----:B------:R-:W-:Y:S02]  /*2210*/  LEA R18, P6, R5, R18, 0x1 ;  /* 0x0000001205127211 */ /* 0x000fe400078c08ff */
[-C--:B------:R-:W-:Y:S01]  /*2220*/  LEA.HI.X.SX32 R31, R37, R2.reuse, 0x1, P3 ;  /* 0x00000002251f7211 */ /* 0x080fe200018f0eff */
[----:B------:R-:W-:Y:S01]  /*2230*/  STG.E.U16 desc[UR10][R10.64], R15 ;  /* 0x0000000f0a007986 */ /* 0x000fe2000c10150a */
[-C--:B------:R-:W-:Y:S02]  /*2240*/  LEA.HI.X.SX32 R33, R7, R2.reuse, 0x1, P4 ;  /* 0x0000000207217211 */ /* 0x080fe400020f0eff */
[-C--:B------:R-:W-:Y:S02]  /*2250*/  LEA.HI.X.SX32 R29, R39, R2.reuse, 0x1, P5 ;  /* 0x00000002271d7211 */ /* 0x080fe400028f0eff */
[----:B------:R-:W-:-:S02]  /*2260*/  LEA.HI.X.SX32 R19, R5, R2, 0x1, P6 ;  /* 0x0000000205137211 */ /* 0x000fc400030f0eff */
[----:B------:R-:W-:Y:S02]  /*2270*/  PRMT R2, R12, 0x7632, R2 ;  /* 0x000076320c027816 */ /* 0x000fe40000000002 */
[----:B------:R-:W-:Y:S02]  /*2280*/  PRMT R7, R13, 0x7632, R7 ;  /* 0x000076320d077816 */ /* 0x000fe40000000007 */
[----:B---3--:R-:W-:Y:S01]  /*2290*/  PRMT R9, R14, 0x7632, R9 ;  /* 0x000076320e097816 */ /* 0x008fe20000000009 */
[----:B------:R0:W-:Y:S01]  /*22a0*/  STG.E.U16 desc[UR10][R30.64], R2 ;  /* 0x000000021e007986 */ /* 0x0001e2000c10150a */
[----:B------:R-:W-:Y:S02]  /*22b0*/  PRMT R8, R15, 0x7632, R8 ;  /* 0x000076320f087816 */ /* 0x000fe40000000008 */
[----:B------:R-:W-:Y:S01]  /*22c0*/  FSEL R5, R6, -INF , P2 ;  /* 0xff80000006057808 */ /* 0x000fe20001000000 */
[----:B------:R1:W-:Y:S04]  /*22d0*/  STG.E.U16 desc[UR10][R32.64], R7 ;  /* 0x0000000720007986 */ /* 0x0003e8000c10150a */
[----:B------:R1:W-:Y:S01]  /*22e0*/  STG.E.U16 desc[UR10][R28.64], R9 ;  /* 0x000000091c007986 */ /* 0x0003e2000c10150a */
[----:B------:R-:W-:-:S03]  /*22f0*/  FFMA R59, R5, 0.69314718246459960938, R36 ;  /* 0x3f317218053b7823 */ /* 0x000fc60000000024 */
[----:B------:R1:W-:Y:S01]  /*2300*/  STG.E.U16 desc[UR10][R18.64], R8 ;  /* 0x0000000812007986 */ /* 0x0003e2000c10150a */
[----:B------:R-:W-:Y:S01]  /*2310*/  BAR.SYNC.DEFER_BLOCKING 0x0 ;  /* 0x0000000000007b1d */ /* 0x000fe20000010000 */
[----:B0-----:R-:W-:-:S04]  /*2320*/  IADD3 R2, P1, P2, R3, UR7, R34 ;  /* 0x0000000703027c10 */ /* 0x001fc8000fa3e022 */
[----:B------:R-:W-:Y:S01]  /*2330*/  IADD3.X R3, PT, PT, R46, UR5, R35, P1, P2 ;  /* 0x000000052e037c10 */ /* 0x000fe20008fe4423 */
[----:B------:R1:W-:Y:S02]  /*2340*/  STS.64 [R4+UR6], R58 ;  /* 0x0000003a04007988 */ /* 0x0003e40008000a06 */
[----:B------:R-:W-:Y:S06]  /*2350*/  BAR.SYNC.DEFER_BLOCKING 0x0 ;  /* 0x0000000000007b1d */ /* 0x000fec0000010000 */
[----:B------:R-:W-:Y:S05]  /*2360*/  @P0 EXIT ;  /* 0x000000000000094d */ /* 0x000fea0003800000 */
[----:B------:R-:W0:Y:S04]  /*2370*/  LDS R5, [R0] ;  /* 0x0000000000057984 */ /* 0x000e280000000800 */
[----:B0-----:R-:W-:Y:S01]  /*2380*/  STG.E desc[UR10][R2.64], R5 ;  /* 0x0000000502007986 */ /* 0x001fe2000c10190a */
[----:B------:R-:W-:Y:S05]  /*2390*/  EXIT ;  /* 0x000000000000794d */ /* 0x000fea0003800000 */
.L_x_2:
[----:B------:R-:W-:-:S00]  /*23a0*/  BRA `(.L_x_2) ;  /* 0xfffffffc00fc7947 */ /* 0x000fc0000383ffff */
[----:B------:R-:W-:-:S00]  /*23b0*/  NOP ;  /* 0x0000000000007918 */ /* 0x000fc00000000000 */
        /* <DEDUP_REMOVED lines=12> */
.L_x_3:


//--------------------- .nv.global.init           --------------------------
	.section	.nv.global.init,"aw",@progbits
.nv.global.init:
	.type		_$_str,@object
	.size		_$_str,(.L_0 - _$_str)
_$_str:
        /*0000*/ 	.byte	0x5f, 0x5f, 0x43, 0x55, 0x44, 0x41, 0x5f, 0x46, 0x54, 0x5a, 0x00
.L_0:


//--------------------- .nv.shared.attn_fwd       --------------------------
	.section	.nv.shared.attn_fwd,"aw",@nobits
	.sectionflags	@""
	.align	16
	.zero		1024


//--------------------- .nv.shared.reserved.0     --------------------------
	.section	.nv.shared.reserved.0,"aw",@nobits
	.weak		__nv_reservedSMEM_offset_0_alias
	.size		__nv_reservedSMEM_offset_0_alias, 0, 64
	.other		__nv_reservedSMEM_offset_0_alias,@"STO_CUDA_RESERVED_SHARED STV_DEFAULT"
__nv_reservedSMEM_offset_0_alias:
	.zero		0
	.zero		64


//--------------------- .nv.constant0.attn_fwd    --------------------------
	.section	.nv.constant0.attn_fwd,"a",@progbits
	.sectionflags	@""
	.align	4
.nv.constant0.attn_fwd:
	.zero		1032


//--------------------- SYMBOLS --------------------------

	.type		.nv.reservedSmem.offset0,@object
	.size		.nv.reservedSmem.offset0,0x4
	.type		.nv.reservedSmem.cap,@object
	.size		.nv.reservedSmem.cap,0x4
